def gluon_wgmma(
    a_ptr,
    b_ptr,
    c_ptr,
    M,
    N,
    K,
    stride_am,
    stride_bk,
    stride_cm,
    BLOCK_M: gl.constexpr,
    BLOCK_N: gl.constexpr,
    BLOCK_K: gl.constexpr,
    DTYPE: gl.constexpr,
    A_LAYOUT: gl.constexpr,
    B_LAYOUT: gl.constexpr,
    C_LAYOUT: gl.constexpr,
    B_SHAPE: gl.constexpr,
    TRANS_B: gl.constexpr,
    NUM_BUFFERS: gl.constexpr,
    NUM_WARPS: gl.constexpr,
):
    a_desc = tma.make_tensor_descriptor(
        a_ptr, [M, K], [stride_am, 1], [BLOCK_M, BLOCK_K], A_LAYOUT
    )
    b_desc = tma.make_tensor_descriptor(
        b_ptr,
        [N, K] if TRANS_B else [K, N],
        [stride_bk, 1],
        B_SHAPE,
        B_LAYOUT,
    )
    c_desc = tma.make_tensor_descriptor(
        c_ptr, [M, N], [stride_cm, 1], [BLOCK_M, BLOCK_N], C_LAYOUT
    )

    a_bufs = gl.allocate_shared_memory(
        DTYPE, [NUM_BUFFERS, BLOCK_M, BLOCK_K], A_LAYOUT
    )
    b_bufs = gl.allocate_shared_memory(DTYPE, [NUM_BUFFERS] + B_SHAPE, B_LAYOUT)

    pid_m = gl.program_id(0)
    pid_n = gl.program_id(1)
    off_m = pid_m * BLOCK_M
    off_n = pid_n * BLOCK_N

    mma_layout: gl.constexpr = pick_wgmma_layout(DTYPE, BLOCK_M, BLOCK_N, NUM_WARPS)
    acc = warpgroup_mma_init(
        gl.zeros((BLOCK_M, BLOCK_N), dtype=gl.float32, layout=mma_layout)
    )

    bars = gl.allocate_shared_memory(
        gl.int64, [NUM_BUFFERS, 1], mbarrier.MBarrierLayout()
    )
    for i in gl.static_range(NUM_BUFFERS):
        mbarrier.init(bars.index(i), count=1)
    idx = 0
    phase = 0

    for k in range(0, K, BLOCK_K):
        a = a_bufs.index(idx)
        b = b_bufs.index(idx)
        bar = bars.index(idx)
        mbarrier.expect(bar, a_desc.block_type.nbytes + b_desc.block_type.nbytes)
        tma.async_copy_global_to_shared(a_desc, [off_m, k], bar, a)
        tma.async_copy_global_to_shared(
            b_desc, [off_n, k] if TRANS_B else [k, off_n], bar, b
        )
        mbarrier.wait(bar, phase=phase)

        if TRANS_B:
            b = b.permute((1, 0))
        acc = warpgroup_mma_wait(num_outstanding=0, deps=(acc,))
        acc = warpgroup_mma(a, b, acc, is_async=True)

        idx += 1
        if idx == NUM_BUFFERS:
            idx = 0
            phase ^= 1

    acc = warpgroup_mma_wait(num_outstanding=0, deps=(acc,))
    for i in gl.static_range(NUM_BUFFERS):
        mbarrier.invalidate(bars.index(i))

    c_smem = gl.allocate_shared_memory(DTYPE, [BLOCK_M, BLOCK_N], C_LAYOUT)
    c_smem.store(acc.to(DTYPE))
    fence_async_shared()
    tma.async_copy_shared_to_global(c_desc, [off_m, off_n], c_smem)
    tma.store_wait(pendings=0)

# config = {"BLOCK_K": 128, "BLOCK_M": 256, "BLOCK_N": 64, "arch": "sm_90", "dtype": "fp8e4m3", "num_buffers": 4, "num_warps": 8, "trans_b": 1}
# arch = sm_90


// ===== COMPILED SASS (sm_90a) =====

	.target	sm_90a

	.elftype	@"ET_EXEC"


//--------------------- .note.nv.tkinfo           --------------------------
	.section	.note.nv.tkinfo,"",@"SHT_NOTE"
	.sectionflags	@"SHF_NOTE_NV_TKINFO"
	.tkinfo
        /*0018*/ 	.word	0x00000002
        /*0030*/ 	.string	""
        /*0030*/ 	.string	"ptxas"
        /*0030*/ 	.string	"Cuda compilation tools, release 13.0, V13.0.88"
        /*0030*/ 	.string	"Build cuda_13.0.r13.0/compiler.36424714_0"
        /*0030*/ 	.string	"-v  -suppress-debug-info  -lineinfo  -arch sm_90a "



//--------------------- .note.nv.cuinfo           --------------------------
	.section	.note.nv.cuinfo,"",@"SHT_NOTE"
	.sectionflags	@"SHF_NOTE_NV_CUINFO"
        /*0018*/ 	.short	0x0002
        /*001a*/ 	.short	0x005a
        /*001c*/ 	.short	0x0082
	.zero		2


//--------------------- .nv.info                  --------------------------
	.section	.nv.info,"",@"SHT_CUDA_INFO"
	.align	4


	//----- nvinfo : EIATTR_REGCOUNT
	.align		4
        /*0000*/ 	.byte	0x04, 0x2f
        /*0002*/ 	.short	(.L_1 - .L_0)
	.align		4
.L_0:
        /*0004*/ 	.word	index@(gluon_wgmma)
        /*0008*/ 	.word	0x0000005a


	//----- nvinfo : EIATTR_FRAME_SIZE
	.align		4
.L_1:
        /*000c*/ 	.byte	0x04, 0x11
        /*000e*/ 	.short	(.L_3 - .L_2)
	.align		4
.L_2:
        /*0010*/ 	.word	index@(gluon_wgmma)
        /*0014*/ 	.word	0x00000000


	//----- nvinfo : EIATTR_MIN_STACK_SIZE
	.align		4
.L_3:
        /*0018*/ 	.byte	0x04, 0x12
        /*001a*/ 	.short	(.L_5 - .L_4)
	.align		4
.L_4:
        /*001c*/ 	.word	index@(gluon_wgmma)
        /*0020*/ 	.word	0x00000000
.L_5:


//--------------------- .nv.compat                --------------------------
	.section	.nv.compat,"",@"SHT_CUDA_COMPAT_INFO"
	.align	4
        /*0000*/ 	.byte	0x02, 0x09, 0x01, 0x00, 0x02, 0x02, 0x04, 0x00, 0x02, 0x05, 0x05, 0x00, 0x03, 0x07, 0x01, 0x01
        /*0010*/ 	.byte	0x02, 0x03, 0x03, 0x00, 0x02, 0x06, 0x01, 0x00, 0x04, 0x0b, 0x08, 0x00, 0x00, 0x00, 0x00, 0x00
        /*0020*/ 	.byte	0x00, 0x00, 0x00, 0x00


//--------------------- .nv.info.gluon_wgmma      --------------------------
	.section	.nv.info.gluon_wgmma,"",@"SHT_CUDA_INFO"
	.sectionflags	@""
	.align	4


	//----- nvinfo : EIATTR_CUDA_API_VERSION
	.align		4
        /*0000*/ 	.byte	0x04, 0x37
        /*0002*/ 	.short	(.L_7 - .L_6)
.L_6:
        /*0004*/ 	.word	0x00000082


	//----- nvinfo : EIATTR_KPARAM_INFO
	.align		4
.L_7:
        /*0008*/ 	.byte	0x04, 0x17
        /*000a*/ 	.short	(.L_9 - .L_8)
.L_8:
        /*000c*/ 	.word	0x00000000
        /*0010*/ 	.short	0x000a
        /*0012*/ 	.short	0x0048
        /*0014*/ 	.byte	0x00, 0xf4, 0x21, 0x00


	//----- nvinfo : EIATTR_KPARAM_INFO
	.align		4
.L_9:
        /*0018*/ 	.byte	0x04, 0x17
        /*001a*/ 	.short	(.L_11 - .L_10)
.L_10:
        /*001c*/ 	.word	0x00000000
        /*0020*/ 	.short	0x0009
        /*0022*/ 	.short	0x0040
        /*0024*/ 	.byte	0x00, 0xf4, 0x21, 0x00


	//----- nvinfo : EIATTR_KPARAM_INFO
	.align		4
.L_11:
        /*0028*/ 	.byte	0x04, 0x17
        /*002a*/ 	.short	(.L_13 - .L_12)
.L_12:
        /*002c*/ 	.word	0x00000000
        /*0030*/ 	.short	0x0008
        /*0032*/ 	.short	0x0038
        /*0034*/ 	.byte	0x00, 0xf0, 0x21, 0x00


	//----- nvinfo : EIATTR_KPARAM_INFO
	.align		4
.L_13:
        /*0038*/ 	.byte	0x04, 0x17
        /*003a*/ 	.short	(.L_15 - .L_14)
.L_14:
        /*003c*/ 	.word	0x00000000
        /*0040*/ 	.short	0x0007
        /*0042*/ 	.short	0x0030
        /*0044*/ 	.byte	0x00, 0xf0, 0x21, 0x00


	//----- nvinfo : EIATTR_KPARAM_INFO
	.align		4
.L_15:
        /*0048*/ 	.byte	0x04, 0x17
        /*004a*/ 	.short	(.L_17 - .L_16)
.L_16:
        /*004c*/ 	.word	0x00000000
        /*0050*/ 	.short	0x0006
        /*0052*/ 	.short	0x0028
        /*0054*/ 	.byte	0x00, 0xf0, 0x21, 0x00


	//----- nvinfo : EIATTR_KPARAM_INFO
	.align		4
.L_17:
        /*0058*/ 	.byte	0x04, 0x17
        /*005a*/ 	.short	(.L_19 - .L_18)
.L_18:
        /*005c*/ 	.word	0x00000000
        /*0060*/ 	.short	0x0005
        /*0062*/ 	.short	0x0020
        /*0064*/ 	.byte	0x00, 0xf0, 0x11, 0x00


	//----- nvinfo : EIATTR_KPARAM_INFO
	.align		4
.L_19:
        /*0068*/ 	.byte	0x04, 0x17
        /*006a*/ 	.short	(.L_21 - .L_20)
.L_20:
        /*006c*/ 	.word	0x00000000
        /*0070*/ 	.short	0x0004
        /*0072*/ 	.short	0x001c
        /*0074*/ 	.byte	0x00, 0xf0, 0x11, 0x00


	//----- nvinfo : EIATTR_KPARAM_INFO
	.align		4
.L_21:
        /*0078*/ 	.byte	0x04, 0x17
        /*007a*/ 	.short	(.L_23 - .L_22)
.L_22:
        /*007c*/ 	.word	0x00000000
        /*0080*/ 	.short	0x0003
        /*0082*/ 	.short	0x0018
        /*0084*/ 	.byte	0x00, 0xf0, 0x11, 0x00


	//----- nvinfo : EIATTR_KPARAM_INFO
	.align		4
.L_23:
        /*0088*/ 	.byte	0x04, 0x17
        /*008a*/ 	.short	(.L_25 - .L_24)
.L_24:
        /*008c*/ 	.word	0x00000000
        /*0090*/ 	.short	0x0002
        /*0092*/ 	.short	0x0010
        /*0094*/ 	.byte	0x00, 0xf4, 0x21, 0x00


	//----- nvinfo : EIATTR_KPARAM_INFO
	.align		4
.L_25:
        /*0098*/ 	.byte	0x04, 0x17
        /*009a*/ 	.short	(.L_27 - .L_26)
.L_26:
        /*009c*/ 	.word	0x00000000
        /*00a0*/ 	.short	0x0001
        /*00a2*/ 	.short	0x0008
        /*00a4*/ 	.byte	0x00, 0xf4, 0x21, 0x00


	//----- nvinfo : EIATTR_KPARAM_INFO
	.align		4
.L_27:
        /*00a8*/ 	.byte	0x04, 0x17
        /*00aa*/ 	.short	(.L_29 - .L_28)
.L_28:
        /*00ac*/ 	.word	0x00000000
        /*00b0*/ 	.short	0x0000
        /*00b2*/ 	.short	0x0000
        /*00b4*/ 	.byte	0x00, 0xf4, 0x21, 0x00


	//----- nvinfo : EIATTR_SPARSE_MMA_MASK
	.align		4
.L_29:
        /*00b8*/ 	.byte	0x03, 0x50
        /*00ba*/ 	.short	0x0000


	//----- nvinfo : EIATTR_MAXREG_COUNT
	.align		4
        /*00bc*/ 	.byte	0x03, 0x1b
        /*00be*/ 	.short	0x00ff


	//----- nvinfo : EIATTR_NUM_BARRIERS
	.align		4
        /*00c0*/ 	.byte	0x02, 0x4c
        /*00c2*/ 	.byte	0x01
	.zero		1


	//----- nvinfo : EIATTR_MERCURY_ISA_VERSION
	.align		4
        /*00c4*/ 	.byte	0x03, 0x5f
        /*00c6*/ 	.short	0x0101


	//----- nvinfo : EIATTR_INT_WARP_WIDE_INSTR_OFFSETS
	.align		4
        /*00c8*/ 	.byte	0x04, 0x31
        /*00ca*/ 	.short	(.L_31 - .L_30)


	//   ....[0]....
.L_30:
        /*00cc*/ 	.word	0x00001390


	//   ....[1]....
        /*00d0*/ 	.word	0x000013b0


	//   ....[2]....
        /*00d4*/ 	.word	0x000013c0


	//   ....[3]....
        /*00d8*/ 	.word	0x000013d0


	//   ....[4]....
        /*00dc*/ 	.word	0x000014e0


	//   ....[5]....
        /*00e0*/ 	.word	0x000018b0


	//   ....[6]....
        /*00e4*/ 	.word	0x000018c0


	//   ....[7]....
        /*00e8*/ 	.word	0x00001930


	//   ....[8]....
        /*00ec*/ 	.word	0x00001940


	//   ....[9]....
        /*00f0*/ 	.word	0x00002000


	//   ....[10]....
        /*00f4*/ 	.word	0x00002010


	//----- nvinfo : EIATTR_COOP_GROUP_MASK_REGIDS
	.align		4
.L_31:
        /*00f8*/ 	.byte	0x04, 0x29
        /*00fa*/ 	.short	(.L_33 - .L_32)


	//   ....[0]....
.L_32:
        /*00fc*/ 	.word	0xffffffff


	//   ....[1]....
        /*0100*/ 	.word	0xffffffff


	//   ....[2]....
        /*0104*/ 	.word	0xffffffff


	//----- nvinfo : EIATTR_COOP_GROUP_INSTR_OFFSETS
	.align		4
.L_33:
        /*0108*/ 	.byte	0x04, 0x28
        /*010a*/ 	.short	(.L_35 - .L_34)


	//   ....[0]....
.L_34:
        /*010c*/ 	.word	0x00000140


	//   ....[1]....
        /*0110*/ 	.word	0x000006e0


	//   ....[2]....
        /*0114*/ 	.word	0x00000cb0


	//----- nvinfo : EIATTR_MBARRIER_INSTR_OFFSETS
	.align		4
.L_35:
        /*0118*/ 	.byte	0x04, 0x39
        /*011a*/ 	.short	(.L_37 - .L_36)


	//   ....[0]....
.L_36:
        /*011c*/ 	.word	0x00001530
        /*0120*/ 	.word	0x000000ff
        /*0124*/ 	.word	0x00028000
        /*0128*/ 	.short	0x0100
        /*012a*/ 	.byte	0x14
	.zero		1


	//   ....[1]....
        /*012c*/ 	.word	0x00001550
        /*0130*/ 	.word	0x000000ff
        /*0134*/ 	.word	0x00028008
        /*0138*/ 	.short	0x0100
        /*013a*/ 	.byte	0x14
	.zero		1


	//   ....[2]....
        /*013c*/ 	.word	0x00001580
        /*0140*/ 	.word	0x000000ff
        /*0144*/ 	.word	0x00028010
        /*0148*/ 	.short	0x0100
        /*014a*/ 	.byte	0x14
	.zero		1


	//   ....[3]....
        /*014c*/ 	.word	0x000015a0
        /*0150*/ 	.word	0x000000ff
        /*0154*/ 	.word	0x00028018
        /*0158*/ 	.short	0x0100
        /*015a*/ 	.byte	0x14
	.zero		1


	//   ....[4]....
        /*015c*/ 	.word	0x000019f0
        /*0160*/ 	.word	0x000000ff
        /*0164*/ 	.word	0x00028000
        /*0168*/ 	.short	0x010a
        /*016a*/ 	.byte	0x12
	.zero		1


	//   ....[5]....
        /*016c*/ 	.word	0x00001df0
        /*0170*/ 	.word	0x000000ff
        /*0174*/ 	.word	0x00028000
        /*0178*/ 	.short	0x0108
        /*017a*/ 	.byte	0x14
	.zero		1


	//   ....[6]....
        /*017c*/ 	.word	0x00001ed0
        /*0180*/ 	.word	0x000000ff
        /*0184*/ 	.word	0x00028008
        /*0188*/ 	.short	0x0108
        /*018a*/ 	.byte	0x14
	.zero		1


	//   ....[7]....
        /*018c*/ 	.word	0x00001fb0
        /*0190*/ 	.word	0x000000ff
        /*0194*/ 	.word	0x00028010
        /*0198*/ 	.short	0x0108
        /*019a*/ 	.byte	0x14
	.zero		1


	//   ....[8]....
        /*019c*/ 	.word	0x00002030
        /*01a0*/ 	.word	0x000000ff
        /*01a4*/ 	.word	0x00028018
        /*01a8*/ 	.short	0x0108
        /*01aa*/ 	.byte	0x14
	.zero		1


	//   ....[9]....
        /*01ac*/ 	.word	0x000022e0
        /*01b0*/ 	.word	0x000000ff
        /*01b4*/ 	.word	0x00028000
        /*01b8*/ 	.short	0x010a
        /*01ba*/ 	.byte	0x12
	.zero		1


	//----- nvinfo : EIATTR_NUM_MBARRIERS
	.align		4
.L_37:
        /*01bc*/ 	.byte	0x03, 0x38
        /*01be*/ 	.short	0x0004


	//----- nvinfo : EIATTR_EXIT_INSTR_OFFSETS
	.align		4
        /*01c0*/ 	.byte	0x04, 0x1c
        /*01c2*/ 	.short	(.L_39 - .L_38)


	//   ....[0]....
.L_38:
        /*01c4*/ 	.word	0x000022d0


	//----- nvinfo : EIATTR_REQNTID
	.align		4
.L_39:
        /*01c8*/ 	.byte	0x04, 0x10
        /*01ca*/ 	.short	(.L_41 - .L_40)
.L_40:
        /*01cc*/ 	.word	0x00000100
        /*01d0*/ 	.word	0x00000001
        /*01d4*/ 	.word	0x00000001


	//----- nvinfo : EIATTR_CRS_STACK_SIZE
	.align		4
.L_41:
        /*01d8*/ 	.byte	0x04, 0x1e
        /*01da*/ 	.short	(.L_43 - .L_42)
.L_42:
        /*01dc*/ 	.word	0x00000000


	//----- nvinfo : EIATTR_CBANK_PARAM_SIZE
	.align		4
.L_43:
        /*01e0*/ 	.byte	0x03, 0x19
        /*01e2*/ 	.short	0x0050


	//----- nvinfo : EIATTR_PARAM_CBANK
	.align		4
        /*01e4*/ 	.byte	0x04, 0x0a
        /*01e6*/ 	.short	(.L_45 - .L_44)
	.align		4
.L_44:
        /*01e8*/ 	.word	index@(.nv.constant0.gluon_wgmma)
        /*01ec*/ 	.short	0x0210
        /*01ee*/ 	.short	0x0050


	//----- nvinfo : EIATTR_SW_WAR
	.align		4
.L_45:
        /*01f0*/ 	.byte	0x04, 0x36
        /*01f2*/ 	.short	(.L_47 - .L_46)
.L_46:
        /*01f4*/ 	.word	0x00000008
.L_47:


//--------------------- .nv.callgraph             --------------------------
	.section	.nv.callgraph,"",@"SHT_CUDA_CALLGRAPH"
	.align	4
	.sectionentsize	8
	.align		4
        /*0000*/ 	.word	0x00000000
	.align		4
        /*0004*/ 	.word	0xffffffff
	.align		4
        /*0008*/ 	.word	0x00000000
	.align		4
        /*000c*/ 	.word	0xfffffffe
	.align		4
        /*0010*/ 	.word	0x00000000
	.align		4
        /*0014*/ 	.word	0xfffffffd
	.align		4
        /*0018*/ 	.word	0x00000000
	.align		4
        /*001c*/ 	.word	0xfffffffc


//--------------------- .text.gluon_wgmma         --------------------------
	.section	.text.gluon_wgmma,"ax",@progbits
	.align	128
        .global         gluon_wgmma
        .type           gluon_wgmma,@function
        .size           gluon_wgmma,(.L_x_53 - gluon_wgmma)
        .other          gluon_wgmma,@"STO_CUDA_ENTRY STV_DEFAULT"
gluon_wgmma:
.text.gluon_wgmma:
[----:B------:R-:W-:Y:S01]  /*0000*/  LDC R1, c[0x0][0x28] ;  /* 0x00000a00ff017b82 */ /* 0x000fe20000000800 */
[----:B------:R-:W1:Y:S07]  /*0010*/  S2R R0, SR_TID.X ;  /* 0x0000000000007919 */ /* 0x000e6e0000002100 */
[----:B------:R-:W2:Y:S01]  /*0020*/  S2UR UR4, SR_CgaCtaId ;  /* 0x00000000000479c3 */ /* 0x000ea20000008800 */
[----:B------:R-:W-:Y:S01]  /*0030*/  UMOV UR20, 0x400 ;  /* 0x0000040000147882 */ /* 0x000fe20000000000 */
[----:B------:R-:W-:Y:S01]  /*0040*/  ULDC UR6, c[0x0][0xc] ;  /* 0x0000030000067ab9 */ /* 0x000fe20000000800 */
[----:B------:R-:W-:Y:S01]  /*0050*/  ULDC.64 UR32, c[0x0][0x250] ;  /* 0x0000940000207ab9 */ /* 0x000fe20000000a00 */
[----:B------:R-:W-:Y:S04]  /*0060*/  BSSY B0, `(.L_x_0) ;  /* 0x000001e000007945 */ /* 0x000fe80003800000 */
[----:B------:R-:W3:Y:S08]  /*0070*/  LDC R11, c[0x0][0x230] ;  /* 0x00008c00ff0b7b82 */ /* 0x000ef00000000800 */
[----:B------:R-:W-:Y:S08]  /*0080*/  S2UR UR23, SR_CTAID.Y ;  /* 0x00000000001779c3 */ /* 0x000ff00000002600 */
[----:B------:R-:W4:Y:S01]  /*0090*/  S2UR UR5, SR_CTAID.Z ;  /* 0x00000000000579c3 */ /* 0x000f220000002700 */
[----:B--2---:R-:W-:-:S03]  /*00a0*/  ULEA UR20, UR4, UR20, 0x18 ;  /* 0x0000001404147291 */ /* 0x004fc6000f8ec03f */
[----:B------:R-:W-:Y:S01]  /*00b0*/  ULDC UR4, c[0x0][0x10] ;  /* 0x0000040000047ab9 */ /* 0x000fe20000000800 */
[----:B-1----:R-:W-:-:S03]  /*00c0*/  LOP3.LUT R2, R0, 0xff, RZ, 0xc0, !PT ;  /* 0x000000ff00027812 */ /* 0x002fc600078ec0ff */
[----:B------:R-:W1:Y:S01]  /*00d0*/  S2UR UR34, SR_CTAID.X ;  /* 0x00000000002279c3 */ /* 0x000e620000002500 */
[----:B---3--:R-:W-:Y:S01]  /*00e0*/  VIADD R8, R11, 0xffffffff ;  /* 0xffffffff0b087836 */ /* 0x008fe20000000000 */
[C---:B------:R-:W-:Y:S02]  /*00f0*/  ISETP.GE.U32.AND P0, PT, R2.reuse, 0x20, PT ;  /* 0x000000200200780c */ /* 0x040fe40003f06070 */
[C---:B------:R-:W-:Y:S02]  /*0100*/  ISETP.NE.U32.AND P2, PT, R2.reuse, RZ, PT ;  /* 0x000000ff0200720c */ /* 0x040fe40003f45070 */
[----:B------:R-:W-:Y:S02]  /*0110*/  LEA R4, R2, UR20, 0x2 ;  /* 0x0000001402047c11 */ /* 0x000fe4000f8e10ff */
[----:B------:R-:W2:Y:S07]  /*0120*/  LDC R3, c[0x0][0x228] ;  /* 0x00008a00ff037b82 */ /* 0x000eae0000000800 */
[----:B------:R3:W-:Y:S01]  /*0130*/  @!P0 STS [R4], RZ ;  /* 0x000000ff04008388 */ /* 0x0007e20000000800 */
[----:B------:R-:W-:-:S03]  /*0140*/  NOP ;  /* 0x0000000000007918 */ /* 0x000fc60000000000 */
[----:B------:R3:W-:Y:S01]  /*0150*/  @!P2 STS [UR20+0x20], R8 ;  /* 0x00002008ff00a988 */ /* 0x0007e20008000814 */
[----:B----4-:R-:W-:-:S04]  /*0160*/  UIMAD UR4, UR5, UR4, UR23 ;  /* 0x00000004050472a4 */ /* 0x010fc8000f8e0217 */
[----:B-1----:R-:W-:-:S04]  /*0170*/  UIMAD UR4, UR4, UR6, UR34 ;  /* 0x00000006040472a4 */ /* 0x002fc8000f8e0222 */
[----:B------:R-:W-:Y:S01]  /*0180*/  UIMAD UR5, UR4, 0x180, URZ ;  /* 0x00000180040578a4 */ /* 0x000fe2000f8e023f */
[----:B--2---:R-:W-:Y:S02]  /*0190*/  VIADD R3, R3, 0xffffffff ;  /* 0xffffffff03037836 */ /* 0x004fe40000000000 */
[----:B------:R-:W-:Y:S01]  /*01a0*/  UMOV UR4, URZ ;  /* 0x0000003f00047c82 */ /* 0x000fe20008000000 */
[----:B------:R-:W-:-:S04]  /*01b0*/  UIADD3 UR28, UP0, UR5, UR32, URZ ;  /* 0x00000020051c7290 */ /* 0x000fc8000ff1e03f */
[----:B------:R-:W-:Y:S01]  /*01c0*/  ULEA.HI.X.SX32 UR29, UR5, UR33, 0x1, UP0 ;  /* 0x00000021051d7291 */ /* 0x000fe200080f0e3f */
[----:B---3--:R-:W-:Y:S11]  /*01d0*/  @P2 BRA `(.L_x_1) ;  /* 0x0000000000182947 */ /* 0x008ff60003800000 */
[----:B------:R-:W1:Y:S01]  /*01e0*/  LDS R5, [UR20+0x8] ;  /* 0x00000814ff057984 */ /* 0x000e620008000800 */
[----:B------:R-:W2:Y:S01]  /*01f0*/  LDC.64 R12, c[0x0][0x210] ;  /* 0x00008400ff0c7b82 */ /* 0x000ea20000000a00 */
[----:B------:R-:W-:Y:S02]  /*0200*/  IMAD.MOV.U32 R6, RZ, RZ, 0x70 ;  /* 0x00000070ff067424 */ /* 0x000fe400078e00ff */
[----:B--2---:R2:W-:Y:S03]  /*0210*/  STS.64 [UR20], R12 ;  /* 0x0000000cff007988 */ /* 0x0045e60008000a14 */
[----:B-1----:R-:W-:-:S05]  /*0220*/  LOP3.LUT R5, R5, 0x10, R6, 0xd8, !PT ;  /* 0x0000001005057812 */ /* 0x002fca00078ed806 */
[----:B------:R2:W-:Y:S02]  /*0230*/  STS [UR20+0x8], R5 ;  /* 0x00000805ff007988 */ /* 0x0005e40008000814 */
.L_x_1:
[----:B------:R-:W-:Y:S05]  /*0240*/  BSYNC B0 ;  /* 0x0000000000007941 */ /* 0x000fea0003800000 */
.L_x_0:
[----:B------:R-:W-:Y:S04]  /*0250*/  BSSY B0, `(.L_x_2) ;  /* 0x000000a000007945 */ /* 0x000fe80003800000 */
[----:B------:R-:W-:Y:S05]  /*0260*/  @P2 BRA `(.L_x_3) ;  /* 0x0000000000202947 */ /* 0x000fea0003800000 */
[----:B--2---:R-:W1:Y:S01]  /*0270*/  LDS R5, [UR20+0x34] ;  /* 0x00003414ff057984 */ /* 0x004e620008000800 */
[----:B------:R-:W-:Y:S02]  /*0280*/  IMAD.MOV.U32 R6, RZ, RZ, 0x7f000000 ;  /* 0x7f000000ff067424 */ /* 0x000fe400078e00ff */
[----:B------:R-:W-:Y:S01]  /*0290*/  @!P2 IMAD.MOV.U32 R7, RZ, RZ, 0xff ;  /* 0x000000ffff07a424 */ /* 0x000fe200078e00ff */
[----:B------:R-:W2:Y:S02]  /*02a0*/  @!P2 LDS R10, [UR20+0x38] ;  /* 0x00003814ff0aa984 */ /* 0x000ea40008000800 */
[----:B-1----:R-:W-:Y:S02]  /*02b0*/  LOP3.LUT R5, R5, 0xff000000, R6, 0xb8, !PT ;  /* 0xff00000005057812 */ /* 0x002fe400078eb806 */
[----:B--2---:R-:W-:-:S03]  /*02c0*/  @!P2 LOP3.LUT R6, R10, 0xff, R7, 0xb8, !PT ;  /* 0x000000ff0a06a812 */ /* 0x004fc600078eb807 */
[----:B------:R1:W-:Y:S04]  /*02d0*/  STS [UR20+0x34], R5 ;  /* 0x00003405ff007988 */ /* 0x0003e80008000814 */
[----:B------:R1:W-:Y:S02]  /*02e0*/  @!P2 STS [UR20+0x38], R6 ;  /* 0x00003806ff00a988 */ /* 0x0003e40008000814 */
.L_x_3:
[----:B------:R-:W-:Y:S05]  /*02f0*/  BSYNC B0 ;  /* 0x0000000000007941 */ /* 0x000fea0003800000 */
.L_x_2:
[----:B------:R-:W-:Y:S04]  /*0300*/  BSSY B0, `(.L_x_4) ;  /* 0x000000a000007945 */ /* 0x000fe80003800000 */
[----:B------:R-:W-:Y:S05]  /*0310*/  @P2 BRA `(.L_x_5) ;  /* 0x0000000000202947 */ /* 0x000fea0003800000 */
[----:B-12---:R-:W1:Y:S01]  /*0320*/  LDS R5, [UR20+0x1c] ;  /* 0x00001c14ff057984 */ /* 0x006e620008000800 */
[----:B------:R-:W2:Y:S03]  /*0330*/  LDC.64 R6, c[0x0][0x238] ;  /* 0x00008e00ff067b82 */ /* 0x000ea60000000a00 */
[----:B------:R3:W-:Y:S01]  /*0340*/  STS [UR20+0x24], R3 ;  /* 0x00002403ff007988 */ /* 0x0007e20008000814 */
[--C-:B--2---:R-:W-:Y:S02]  /*0350*/  SHF.R.U32.HI R10, RZ, 0x4, R7.reuse ;  /* 0x00000004ff0a7819 */ /* 0x104fe40000011607 */
[----:B------:R-:W-:-:S05]  /*0360*/  SHF.R.U64 R6, R6, 0x4, R7 ;  /* 0x0000000406067819 */ /* 0x000fca0000001207 */
[----:B------:R3:W-:Y:S01]  /*0370*/  STS [UR20+0xc], R6 ;  /* 0x00000c06ff007988 */ /* 0x0007e20008000814 */
[----:B-1----:R-:W-:-:S05]  /*0380*/  LOP3.LUT R5, R5, 0xf, R10, 0xb8, !PT ;  /* 0x0000000f05057812 */ /* 0x002fca00078eb80a */
[----:B------:R3:W-:Y:S02]  /*0390*/  STS [UR20+0x1c], R5 ;  /* 0x00001c05ff007988 */ /* 0x0007e40008000814 */
.L_x_5:
[----:B------:R-:W-:Y:S05]  /*03a0*/  BSYNC B0 ;  /* 0x0000000000007941 */ /* 0x000fea0003800000 */
.L_x_4:
[----:B------:R-:W-:Y:S04]  /*03b0*/  BSSY B1, `(.L_x_6) ;  /* 0x000001d000017945 */ /* 0x000fe80003800000 */
[----:B------:R-:W-:Y:S04]  /*03c0*/  BSSY B0, `(.L_x_7) ;  /* 0x0000018000007945 */ /* 0x000fe80003800000 */
[----:B------:R-:W-:Y:S05]  /*03d0*/  @P2 BRA `(.L_x_8) ;  /* 0x00000000001c2947 */ /* 0x000fea0003800000 */
[----:B-123--:R-:W1:Y:S02]  /*03e0*/  LDS R5, [UR20+0x34] ;  /* 0x00003414ff057984 */ /* 0x00ee640008000800 */
[----:B-1----:R-:W-:-:S05]  /*03f0*/  LOP3.LUT R5, R5, 0x7, RZ, 0xb8, !PT ;  /* 0x0000000705057812 */ /* 0x002fca00078eb8ff */
[----:B------:R1:W-:Y:S01]  /*0400*/  STS [UR20+0x34], R5 ;  /* 0x00003405ff007988 */ /* 0x0003e20008000814 */
[----:B------:R-:W-:Y:S05]  /*0410*/  @P2 BRA `(.L_x_9) ;  /* 0x00000000001c2947 */ /* 0x000fea0003800000 */
[----:B-1----:R-:W1:Y:S02]  /*0420*/  LDS R5, [UR20+0x34] ;  /* 0x00003414ff057984 */ /* 0x002e640008000800 */
[----:B-1----:R-:W-:-:S05]  /*0430*/  LOP3.LUT R5, R5, 0x38, RZ, 0xb8, !PT ;  /* 0x0000003805057812 */ /* 0x002fca00078eb8ff */
[----:B------:R4:W-:Y:S02]  /*0440*/  STS [UR20+0x34], R5 ;  /* 0x00003405ff007988 */ /* 0x0009e40008000814 */
.L_x_8:
[----:B------:R-:W-:Y:S05]  /*0450*/  @P2 BRA `(.L_x_10) ;  /* 0x00000000001c2947 */ /* 0x000fea0003800000 */
[----:B-1234-:R-:W1:Y:S02]  /*0460*/  LDS R5, [UR20+0x8] ;  /* 0x00000814ff057984 */ /* 0x01ee640008000800 */
[----:B-1----:R-:W-:-:S05]  /*0470*/  LOP3.LUT R5, R5, 0x780, RZ, 0xb8, !PT ;  /* 0x0000078005057812 */ /* 0x002fca00078eb8ff */
[----:B------:R2:W-:Y:S02]  /*0480*/  STS [UR20+0x8], R5 ;  /* 0x00000805ff007988 */ /* 0x0005e40008000814 */
.L_x_9:
[----:B------:R-:W-:Y:S05]  /*0490*/  @P2 BRA `(.L_x_11) ;  /* 0x0000000000282947 */ /* 0x000fea0003800000 */
[----:B-12---:R-:W1:Y:S02]  /*04a0*/  LDS R5, [UR20+0x8] ;  /* 0x00000814ff057984 */ /* 0x006e640008000800 */
[----:B-1----:R-:W-:-:S05]  /*04b0*/  LOP3.LUT R5, R5, 0x1800, RZ, 0xb8, !PT ;  /* 0x0000180005057812 */ /* 0x002fca00078eb8ff */
[----:B------:R5:W-:Y:S02]  /*04c0*/  STS [UR20+0x8], R5 ;  /* 0x00000805ff007988 */ /* 0x000be40008000814 */
.L_x_10:
[----:B------:R-:W-:Y:S05]  /*04d0*/  @P2 BREAK B0 ;  /* 0x0000000000002942 */ /* 0x000fea0003800000 */
[----:B------:R-:W-:Y:S05]  /*04e0*/  @P2 BRA `(.L_x_12) ;  /* 0x0000000000242947 */ /* 0x000fea0003800000 */
[----:B-1-3--:R-:W1:Y:S01]  /*04f0*/  LDS R6, [UR20+0x8] ;  /* 0x00000814ff067984 */ /* 0x00ae620008000800 */
[----:B--2-45:R-:W-:-:S05]  /*0500*/  IMAD.MOV.U32 R5, RZ, RZ, 0x6000 ;  /* 0x00006000ff057424 */ /* 0x034fca00078e00ff */
[----:B-1----:R-:W-:-:S04]  /*0510*/  LOP3.LUT R5, R6, 0x6000, R5, 0xd8, !PT ;  /* 0x0000600006057812 */ /* 0x002fc800078ed805 */
[----:B------:R-:W-:-:S05]  /*0520*/  LOP3.LUT R5, R5, 0x400000, RZ, 0xb8, !PT ;  /* 0x0040000005057812 */ /* 0x000fca00078eb8ff */
[----:B------:R3:W-:Y:S02]  /*0530*/  STS [UR20+0x8], R5 ;  /* 0x00000805ff007988 */ /* 0x0007e40008000814 */
.L_x_11:
[----:B------:R-:W-:Y:S05]  /*0540*/  BSYNC B0 ;  /* 0x0000000000007941 */ /* 0x000fea0003800000 */
.L_x_7:
[----:B-123--:R-:W1:Y:S02]  /*0550*/  @!P2 LDS R5, [UR20+0x8] ;  /* 0x00000814ff05a984 */ /* 0x00ee640008000800 */
[----:B-1----:R-:W-:-:S05]  /*0560*/  @!P2 LOP3.LUT R5, R5, 0x8000, RZ, 0xb8, !PT ;  /* 0x000080000505a812 */ /* 0x002fca00078eb8ff */
[----:B------:R1:W-:Y:S02]  /*0570*/  @!P2 STS [UR20+0x8], R5 ;  /* 0x00000805ff00a988 */ /* 0x0003e40008000814 */
.L_x_12:
[----:B------:R-:W-:Y:S05]  /*0580*/  BSYNC B1 ;  /* 0x0000000000017941 */ /* 0x000fea0003800000 */
.L_x_6:
[----:B------:R-:W-:Y:S05]  /*0590*/  WARPSYNC.ALL ;  /* 0x0000000000007948 */ /* 0x000fea0003800000 */
[----:B------:R-:W-:Y:S05]  /*05a0*/  @P0 BRA `(.L_x_13) ;  /* 0x0000000000280947 */ /* 0x000fea0003800000 */
[----:B-12345:R-:W1:Y:S01]  /*05b0*/  S2R R5, SR_LANEID ;  /* 0x0000000000057919 */ /* 0x03ee620000000000 */
[----:B------:R-:W-:Y:S05]  /*05c0*/  WARPSYNC.ALL ;  /* 0x0000000000007948 */ /* 0x000fea0003800000 */
[----:B-1----:R-:W-:-:S05]  /*05d0*/  IMAD.SHL.U32 R5, R5, 0x4, RZ ;  /* 0x0000000405057824 */ /* 0x002fca00078e00ff */
[----:B------:R-:W1:Y:S01]  /*05e0*/  LDS R9, [R5+UR20] ;  /* 0x0000001405097984 */ /* 0x000e620008000800 */
[----:B------:R-:W-:-:S05]  /*05f0*/  IADD3 R6, P1, R5, UR28, RZ ;  /* 0x0000001c05067c10 */ /* 0x000fca000ff3e0ff */
[----:B------:R-:W-:-:S05]  /*0600*/  IMAD.X R7, RZ, RZ, UR29, P1 ;  /* 0x0000001dff077e24 */ /* 0x000fca00088e06ff */
[----:B-1----:R1:W2:Y:S01]  /*0610*/  ATOMG.E.EXCH.STRONG.GPU PT, RZ, [R6], R9 ;  /* 0x0000000906ff73a8 */ /* 0x0022a200041ee100 */
[----:B------:R-:W-:-:S04]  /*0620*/  DEPBAR {5,4,3,2,1,0} ;  /* 0x0000003f0000791a */ /* 0x000fc80000000000 */
[----:B------:R1:W-:Y:S01]  /*0630*/  UTMACCTL.IV [UR28] ;  /* 0x000000001c0079b9 */ /* 0x0003e20008000000 */
[----:B------:R-:W-:Y:S01]  /*0640*/  NOP ;  /* 0x0000000000007918 */ /* 0x000fe20000000000 */
.L_x_13:
[----:B------:R-:W-:Y:S05]  /*0650*/  @P0 BRA `(.L_x_14) ;  /* 0x00000000000c0947 */ /* 0x000fea0003800000 */
[----:B------:R0:W-:Y:S01]  /*0660*/  UTMACMDFLUSH ;  /* 0x00000000000079b7 */ /* 0x0001e20000000000 */
[----:B------:R-:W-:Y:S05]  /*0670*/  @P0 BRA `(.L_x_14) ;  /* 0x0000000000040947 */ /* 0x000fea0003800000 */
[----:B------:R-:W-:-:S04]  /*0680*/  DEPBAR.LE SB0, 0x0 ;  /* 0x000080000000791a */ /* 0x000fc80000000000 */
.L_x_14:
[----:B------:R-:W-:Y:S05]  /*0690*/  WARPSYNC.ALL ;  /* 0x0000000000007948 */ /* 0x000fea0003800000 */
[----:B--2---:R-:W-:Y:S06]  /*06a0*/  BAR.SYNC.DEFER_BLOCKING 0x0 ;  /* 0x0000000000007b1d */ /* 0x004fec0000010000 */
[----:B------:R-:W-:Y:S02]  /*06b0*/  BSSY B1, `(.L_x_15) ;  /* 0x000000b000017945 */ /* 0x000fe40003800000 */
[----:B------:R-:W-:Y:S06]  /*06c0*/  BAR.SYNC.DEFER_BLOCKING 0x0 ;  /* 0x0000000000007b1d */ /* 0x000fec0000010000 */
[----:B------:R2:W-:Y:S01]  /*06d0*/  @!P0 STS [R4], RZ ;  /* 0x000000ff04008388 */ /* 0x0005e20000000800 */
[----:B------:R-:W-:Y:S01]  /*06e0*/  NOP ;  /* 0x0000000000007918 */ /* 0x000fe20000000000 */
[----:B------:R-:W-:Y:S05]  /*06f0*/  @P2 BRA `(.L_x_16) ;  /* 0x0000000000182947 */ /* 0x000fea0003800000 */
[----:B-1-345:R-:W1:Y:S01]  /*0700*/  LDS R5, [UR20+0x8] ;  /* 0x00000814ff057984 */ /* 0x03ae620008000800 */
[----:B------:R-:W3:Y:S01]  /*0710*/  LDC.64 R12, c[0x0][0x218] ;  /* 0x00008600ff0c7b82 */ /* 0x000ee20000000a00 */
[----:B------:R-:W-:Y:S02]  /*0720*/  IMAD.MOV.U32 R6, RZ, RZ, 0x70 ;  /* 0x00000070ff067424 */ /* 0x000fe400078e00ff */
[----:B---3--:R3:W-:Y:S03]  /*0730*/  STS.64 [UR20], R12 ;  /* 0x0000000cff007988 */ /* 0x0087e60008000a14 */
[----:B-1----:R-:W-:-:S05]  /*0740*/  LOP3.LUT R5, R5, 0x10, R6, 0xd8, !PT ;  /* 0x0000001005057812 */ /* 0x002fca00078ed806 */
[----:B------:R3:W-:Y:S02]  /*0750*/  STS [UR20+0x8], R5 ;  /* 0x00000805ff007988 */ /* 0x0007e40008000814 */
.L_x_16:
[----:B-1----:R-:W-:Y:S05]  /*0760*/  BSYNC B1 ;  /* 0x0000000000017941 */ /* 0x002fea0003800000 */
.L_x_15:
[----:B------:R-:W-:Y:S04]  /*0770*/  BSSY B2, `(.L_x_17) ;  /* 0x000000f000027945 */ /* 0x000fe80003800000 */
[----:B------:R-:W-:Y:S04]  /*0780*/  BSSY B1, `(.L_x_18) ;  /* 0x000000c000017945 */ /* 0x000fe80003800000 */
[----:B------:R-:W-:Y:S05]  /*0790*/  @P2 BRA `(.L_x_19) ;  /* 0x0000000000282947 */ /* 0x000fea0003800000 */
[----:B---345:R-:W1:Y:S01]  /*07a0*/  LDS R5, [UR20+0x34] ;  /* 0x00003414ff057984 */ /* 0x038e620008000800 */
[----:B------:R-:W-:Y:S01]  /*07b0*/  IMAD.MOV.U32 R6, RZ, RZ, 0x7f000000 ;  /* 0x7f000000ff067424 */ /* 0x000fe200078e00ff */
[----:B------:R-:W-:Y:S05]  /*07c0*/  @P2 BREAK B1 ;  /* 0x0000000000012942 */ /* 0x000fea0003800000 */
[----:B-1----:R-:W-:-:S05]  /*07d0*/  LOP3.LUT R5, R5, 0xff000000, R6, 0xb8, !PT ;  /* 0xff00000005057812 */ /* 0x002fca00078eb806 */
[----:B------:R1:W-:Y:S01]  /*07e0*/  STS [UR20+0x34], R5 ;  /* 0x00003405ff007988 */ /* 0x0003e20008000814 */
[----:B------:R-:W-:Y:S05]  /*07f0*/  @P2 BRA `(.L_x_20) ;  /* 0x0000000000182947 */ /* 0x000fea0003800000 */
[----:B------:R-:W3:Y:S01]  /*0800*/  LDS R6, [UR20+0x38] ;  /* 0x00003814ff067984 */ /* 0x000ee20008000800 */
[----:B-1----:R-:W-:-:S05]  /*0810*/  IMAD.MOV.U32 R5, RZ, RZ, 0x3f ;  /* 0x0000003fff057424 */ /* 0x002fca00078e00ff */
[----:B---3--:R-:W-:-:S05]  /*0820*/  LOP3.LUT R5, R6, 0xff, R5, 0xb8, !PT ;  /* 0x000000ff06057812 */ /* 0x008fca00078eb805 */
[----:B------:R1:W-:Y:S02]  /*0830*/  STS [UR20+0x38], R5 ;  /* 0x00003805ff007988 */ /* 0x0003e40008000814 */
.L_x_19:
[----:B------:R-:W-:Y:S05]  /*0840*/  BSYNC B1 ;  /* 0x0000000000017941 */ /* 0x000fea0003800000 */
.L_x_18:
[----:B------:R1:W-:Y:S02]  /*0850*/  @!P2 STS [UR20+0x20], R8 ;  /* 0x00002008ff00a988 */ /* 0x0003e40008000814 */
.L_x_20:
[----:B------:R-:W-:Y:S05]  /*0860*/  BSYNC B2 ;  /* 0x0000000000027941 */ /* 0x000fea0003800000 */
.L_x_17:
[----:B------:R-:W-:Y:S05]  /*0870*/  WARPSYNC.ALL ;  /* 0x0000000000007948 */ /* 0x000fea0003800000 */
[----:B-1-345:R-:W1:Y:S01]  /*0880*/  LDC R5, c[0x0][0x22c] ;  /* 0x00008b00ff057b82 */ /* 0x03ae620000000800 */
[----:B------:R-:W-:Y:S01]  /*0890*/  BSSY B2, `(.L_x_21) ;  /* 0x000000b000027945 */ /* 0x000fe20003800000 */
[----:B-1----:R-:W-:-:S03]  /*08a0*/  VIADD R5, R5, 0xffffffff ;  /* 0xffffffff05057836 */ /* 0x002fc60000000000 */
[----:B------:R-:W-:Y:S05]  /*08b0*/  @P2 BRA `(.L_x_22) ;  /* 0x0000000000202947 */ /* 0x000fea0003800000 */
[----:B------:R-:W1:Y:S01]  /*08c0*/  LDS R6, [UR20+0x1c] ;  /* 0x00001c14ff067984 */ /* 0x000e620008000800 */
[----:B------:R-:W3:Y:S03]  /*08d0*/  LDC.64 R12, c[0x0][0x240] ;  /* 0x00009000ff0c7b82 */ /* 0x000ee60000000a00 */
[----:B------:R4:W-:Y:S01]  /*08e0*/  STS [UR20+0x24], R5 ;  /* 0x00002405ff007988 */ /* 0x0009e20008000814 */
[--C-:B---3--:R-:W-:Y:S02]  /*08f0*/  SHF.R.U32.HI R9, RZ, 0x4, R13.reuse ;  /* 0x00000004ff097819 */ /* 0x108fe4000001160d */
[----:B------:R-:W-:-:S05]  /*0900*/  SHF.R.U64 R7, R12, 0x4, R13 ;  /* 0x000000040c077819 */ /* 0x000fca000000120d */
[----:B------:R4:W-:Y:S01]  /*0910*/  STS [UR20+0xc], R7 ;  /* 0x00000c07ff007988 */ /* 0x0009e20008000814 */
[----:B-1----:R-:W-:-:S05]  /*0920*/  LOP3.LUT R6, R6, 0xf, R9, 0xb8, !PT ;  /* 0x0000000f06067812 */ /* 0x002fca00078eb809 */
[----:B------:R4:W-:Y:S02]  /*0930*/  STS [UR20+0x1c], R6 ;  /* 0x00001c06ff007988 */ /* 0x0009e40008000814 */
.L_x_22:
[----:B------:R-:W-:Y:S05]  /*0940*/  BSYNC B2 ;  /* 0x0000000000027941 */ /* 0x000fea0003800000 */
.L_x_21:
[----:B------:R-:W-:Y:S04]  /*0950*/  BSSY B3, `(.L_x_23) ;  /* 0x000001d000037945 */ /* 0x000fe80003800000 */
[----:B------:R-:W-:Y:S04]  /*0960*/  BSSY B2, `(.L_x_24) ;  /* 0x0000018000027945 */ /* 0x000fe80003800000 */
[----:B------:R-:W-:Y:S05]  /*0970*/  @P2 BRA `(.L_x_25) ;  /* 0x00000000001c2947 */ /* 0x000fea0003800000 */
[----:B----4-:R-:W1:Y:S02]  /*0980*/  LDS R6, [UR20+0x34] ;  /* 0x00003414ff067984 */ /* 0x010e640008000800 */
[----:B-1----:R-:W-:-:S05]  /*0990*/  LOP3.LUT R6, R6, 0x7, RZ, 0xb8, !PT ;  /* 0x0000000706067812 */ /* 0x002fca00078eb8ff */
[----:B------:R1:W-:Y:S01]  /*09a0*/  STS [UR20+0x34], R6 ;  /* 0x00003406ff007988 */ /* 0x0003e20008000814 */
[----:B------:R-:W-:Y:S05]  /*09b0*/  @P2 BRA `(.L_x_26) ;  /* 0x00000000001c2947 */ /* 0x000fea0003800000 */
[----:B-1----:R-:W1:Y:S02]  /*09c0*/  LDS R6, [UR20+0x34] ;  /* 0x00003414ff067984 */ /* 0x002e640008000800 */
[----:B-1----:R-:W-:-:S05]  /*09d0*/  LOP3.LUT R6, R6, 0x38, RZ, 0xb8, !PT ;  /* 0x0000003806067812 */ /* 0x002fca00078eb8ff */
[----:B------:R1:W-:Y:S02]  /*09e0*/  STS [UR20+0x34], R6 ;  /* 0x00003406ff007988 */ /* 0x0003e40008000814 */
.L_x_25:
[----:B------:R-:W-:Y:S05]  /*09f0*/  @P2 BRA `(.L_x_27) ;  /* 0x00000000001c2947 */ /* 0x000fea0003800000 */
[----:B-1--4-:R-:W1:Y:S02]  /*0a00*/  LDS R6, [UR20+0x8] ;  /* 0x00000814ff067984 */ /* 0x012e640008000800 */
[----:B-1----:R-:W-:-:S05]  /*0a10*/  LOP3.LUT R6, R6, 0x780, RZ, 0xb8, !PT ;  /* 0x0000078006067812 */ /* 0x002fca00078eb8ff */
[----:B------:R3:W-:Y:S02]  /*0a20*/  STS [UR20+0x8], R6 ;  /* 0x00000806ff007988 */ /* 0x0007e40008000814 */
.L_x_26:
[----:B------:R-:W-:Y:S05]  /*0a30*/  @P2 BRA `(.L_x_28) ;  /* 0x0000000000282947 */ /* 0x000fea0003800000 */
[----:B-1-3--:R-:W1:Y:S02]  /*0a40*/  LDS R6, [UR20+0x8] ;  /* 0x00000814ff067984 */ /* 0x00ae640008000800 */
[----:B-1----:R-:W-:-:S05]  /*0a50*/  LOP3.LUT R6, R6, 0x1800, RZ, 0xb8, !PT ;  /* 0x0000180006067812 */ /* 0x002fca00078eb8ff */
[----:B------:R3:W-:Y:S02]  /*0a60*/  STS [UR20+0x8], R6 ;  /* 0x00000806ff007988 */ /* 0x0007e40008000814 */
.L_x_27:
[----:B------:R-:W-:Y:S05]  /*0a70*/  @P2 BREAK B2 ;  /* 0x0000000000022942 */ /* 0x000fea0003800000 */
[----:B------:R-:W-:Y:S05]  /*0a80*/  @P2 BRA `(.L_x_29) ;  /* 0x0000000000242947 */ /* 0x000fea0003800000 */
[----:B-1-34-:R-:W1:Y:S01]  /*0a90*/  LDS R6, [UR20+0x8] ;  /* 0x00000814ff067984 */ /* 0x01ae620008000800 */
[----:B------:R-:W-:-:S05]  /*0aa0*/  IMAD.MOV.U32 R7, RZ, RZ, 0x6000 ;  /* 0x00006000ff077424 */ /* 0x000fca00078e00ff */
[----:B-1----:R-:W-:-:S04]  /*0ab0*/  LOP3.LUT R6, R6, 0x6000, R7, 0xd8, !PT ;  /* 0x0000600006067812 */ /* 0x002fc800078ed807 */
[----:B------:R-:W-:-:S05]  /*0ac0*/  LOP3.LUT R6, R6, 0x400000, RZ, 0xb8, !PT ;  /* 0x0040000006067812 */ /* 0x000fca00078eb8ff */
[----:B------:R4:W-:Y:S02]  /*0ad0*/  STS [UR20+0x8], R6 ;  /* 0x00000806ff007988 */ /* 0x0009e40008000814 */
.L_x_28:
[----:B------:R-:W-:Y:S05]  /*0ae0*/  BSYNC B2 ;  /* 0x0000000000027941 */ /* 0x000fea0003800000 */
.L_x_24:
[----:B-1-34-:R-:W1:Y:S02]  /*0af0*/  @!P2 LDS R6, [UR20+0x8] ;  /* 0x00000814ff06a984 */ /* 0x01ae640008000800 */
[----:B-1----:R-:W-:-:S05]  /*0b00*/  @!P2 LOP3.LUT R6, R6, 0x8000, RZ, 0xb8, !PT ;  /* 0x000080000606a812 */ /* 0x002fca00078eb8ff */
[----:B------:R5:W-:Y:S02]  /*0b10*/  @!P2 STS [UR20+0x8], R6 ;  /* 0x00000806ff00a988 */ /* 0x000be40008000814 */
.L_x_29:
[----:B------:R-:W-:Y:S05]  /*0b20*/  BSYNC B3 ;  /* 0x0000000000037941 */ /* 0x000fea0003800000 */
.L_x_23:
[----:B------:R-:W-:Y:S05]  /*0b30*/  WARPSYNC.ALL ;  /* 0x0000000000007948 */ /* 0x000fea0003800000 */
[----:B------:R-:W-:-:S04]  /*0b40*/  UIADD3 UR31, UR5, 0x80, URZ ;  /* 0x00000080051f7890 */ /* 0x000fc8000fffe03f */
[----:B------:R-:W-:-:S04]  /*0b50*/  UIADD3 UR30, UP0, UR31, UR32, URZ ;  /* 0x000000201f1e7290 */ /* 0x000fc8000ff1e03f */
[----:B------:R-:W-:Y:S01]  /*0b60*/  ULEA.HI.X.SX32 UR31, UR31, UR33, 0x1, UP0 ;  /* 0x000000211f1f7291 */ /* 0x000fe200080f0e3f */
[----:B------:R-:W-:Y:S11]  /*0b70*/  @P0 BRA `(.L_x_30) ;  /* 0x0000000000280947 */ /* 0x000ff60003800000 */
[----:B-1-345:R-:W1:Y:S01]  /*0b80*/  S2R R6, SR_LANEID ;  /* 0x0000000000067919 */ /* 0x03ae620000000000 */
[----:B------:R-:W-:Y:S05]  /*0b90*/  WARPSYNC.ALL ;  /* 0x0000000000007948 */ /* 0x000fea0003800000 */
[----:B-1----:R-:W-:-:S05]  /*0ba0*/  IMAD.SHL.U32 R8, R6, 0x4, RZ ;  /* 0x0000000406087824 */ /* 0x002fca00078e00ff */
[----:B------:R-:W1:Y:S01]  /*0bb0*/  LDS R9, [R8+UR20] ;  /* 0x0000001408097984 */ /* 0x000e620008000800 */
[----:B------:R-:W-:-:S05]  /*0bc0*/  IADD3 R6, P1, R8, UR30, RZ ;  /* 0x0000001e08067c10 */ /* 0x000fca000ff3e0ff */
[----:B------:R-:W-:-:S05]  /*0bd0*/  IMAD.X R7, RZ, RZ, UR31, P1 ;  /* 0x0000001fff077e24 */ /* 0x000fca00088e06ff */
[----:B-1----:R1:W3:Y:S01]  /*0be0*/  ATOMG.E.EXCH.STRONG.GPU PT, RZ, [R6], R9 ;  /* 0x0000000906ff73a8 */ /* 0x0022e200041ee100 */
[----:B------:R-:W-:-:S04]  /*0bf0*/  DEPBAR {5,4,3,2,1,0} ;  /* 0x0000003f0000791a */ /* 0x000fc80000000000 */
[----:B------:R1:W-:Y:S01]  /*0c00*/  UTMACCTL.IV [UR30] ;  /* 0x000000001e0079b9 */ /* 0x0003e20008000000 */
[----:B------:R-:W-:Y:S01]  /*0c10*/  NOP ;  /* 0x0000000000007918 */ /* 0x000fe20000000000 */
.L_x_30:
[----:B------:R-:W-:Y:S05]  /*0c20*/  @P0 BRA `(.L_x_31) ;  /* 0x00000000000c0947 */ /* 0x000fea0003800000 */
[----:B------:R0:W-:Y:S01]  /*0c30*/  UTMACMDFLUSH ;  /* 0x00000000000079b7 */ /* 0x0001e20000000000 */
[----:B------:R-:W-:Y:S05]  /*0c40*/  @P0 BRA `(.L_x_31) ;  /* 0x0000000000040947 */ /* 0x000fea0003800000 */
[----:B------:R-:W-:-:S04]  /*0c50*/  DEPBAR.LE SB0, 0x0 ;  /* 0x000080000000791a */ /* 0x000fc80000000000 */
.L_x_31:
[----:B------:R-:W-:Y:S05]  /*0c60*/  WARPSYNC.ALL ;  /* 0x0000000000007948 */ /* 0x000fea0003800000 */
[----:B---3--:R-:W-:Y:S06]  /*0c70*/  BAR.SYNC.DEFER_BLOCKING 0x0 ;  /* 0x0000000000007b1d */ /* 0x008fec0000010000 */
[----:B------:R-:W-:Y:S02]  /*0c80*/  BSSY B3, `(.L_x_32) ;  /* 0x000000b000037945 */ /* 0x000fe40003800000 */
[----:B------:R-:W-:Y:S06]  /*0c90*/  BAR.SYNC.DEFER_BLOCKING 0x0 ;  /* 0x0000000000007b1d */ /* 0x000fec0000010000 */
[----:B------:R3:W-:Y:S01]  /*0ca0*/  @!P0 STS [R4], RZ ;  /* 0x000000ff04008388 */ /* 0x0007e20000000800 */
[----:B------:R-:W-:Y:S01]  /*0cb0*/  NOP ;  /* 0x0000000000007918 */ /* 0x000fe20000000000 */
[----:B------:R-:W-:Y:S05]  /*0cc0*/  @P2 BRA `(.L_x_33) ;  /* 0x0000000000182947 */ /* 0x000fea0003800000 */
[----:B--23--:R-:W2:Y:S01]  /*0cd0*/  LDS R4, [UR20+0x8] ;  /* 0x00000814ff047984 */ /* 0x00cea20008000800 */
[----:B-1----:R-:W1:Y:S01]  /*0ce0*/  LDC.64 R8, c[0x0][0x220] ;  /* 0x00008800ff087b82 */ /* 0x002e620000000a00 */
[----:B----4-:R-:W-:Y:S02]  /*0cf0*/  IMAD.MOV.U32 R7, RZ, RZ, 0x70 ;  /* 0x00000070ff077424 */ /* 0x010fe400078e00ff */
[----:B-1----:R1:W-:Y:S03]  /*0d00*/  STS.64 [UR20], R8 ;  /* 0x00000008ff007988 */ /* 0x0023e60008000a14 */
[----:B--2---:R-:W-:-:S05]  /*0d10*/  LOP3.LUT R4, R4, 0x10, R7, 0xd8, !PT ;  /* 0x0000001004047812 */ /* 0x004fca00078ed807 */
[----:B------:R1:W-:Y:S02]  /*0d20*/  STS [UR20+0x8], R4 ;  /* 0x00000804ff007988 */ /* 0x0003e40008000814 */
.L_x_33:
[----:B-1----:R-:W-:Y:S05]  /*0d30*/  BSYNC B3 ;  /* 0x0000000000037941 */ /* 0x002fea0003800000 */
.L_x_32:
[----:B------:R-:W-:Y:S04]  /*0d40*/  BSSY B3, `(.L_x_34) ;  /* 0x0000033000037945 */ /* 0x000fe80003800000 */
[----:B------:R-:W-:Y:S04]  /*0d50*/  BSSY B4, `(.L_x_35) ;  /* 0x000002e000047945 */ /* 0x000fe80003800000 */
[----:B------:R-:W-:Y:S05]  /*0d60*/  @P2 BRA `(.L_x_36) ;  /* 0x0000000000242947 */ /* 0x000fea0003800000 */
[----:B--23--:R-:W1:Y:S01]  /*0d70*/  LDS R4, [UR20+0x34] ;  /* 0x00003414ff047984 */ /* 0x00ce620008000800 */
[----:B----4-:R-:W-:-:S05]  /*0d80*/  IMAD.MOV.U32 R7, RZ, RZ, 0x3f000000 ;  /* 0x3f000000ff077424 */ /* 0x010fca00078e00ff */
[----:B-1----:R-:W-:-:S05]  /*0d90*/  LOP3.LUT R4, R4, 0xff000000, R7, 0xb8, !PT ;  /* 0xff00000004047812 */ /* 0x002fca00078eb807 */
[----:B------:R1:W-:Y:S01]  /*0da0*/  STS [UR20+0x34], R4 ;  /* 0x00003404ff007988 */ /* 0x0003e20008000814 */
[----:B------:R-:W-:Y:S05]  /*0db0*/  @P2 BRA `(.L_x_37) ;  /* 0x0000000000182947 */ /* 0x000fea0003800000 */
[----:B-1----:R-:W1:Y:S01]  /*0dc0*/  LDS R4, [UR20+0x38] ;  /* 0x00003814ff047984 */ /* 0x002e620008000800 */
[----:B------:R-:W-:-:S05]  /*0dd0*/  IMAD.MOV.U32 R7, RZ, RZ, 0xff ;  /* 0x000000ffff077424 */ /* 0x000fca00078e00ff */
[----:B-1----:R-:W-:-:S05]  /*0de0*/  LOP3.LUT R4, R4, 0xff, R7, 0xb8, !PT ;  /* 0x000000ff04047812 */ /* 0x002fca00078eb807 */
[----:B------:R1:W-:Y:S02]  /*0df0*/  STS [UR20+0x38], R4 ;  /* 0x00003804ff007988 */ /* 0x0003e40008000814 */
.L_x_36:
[----:B------:R-:W-:Y:S05]  /*0e00*/  @P2 BRA `(.L_x_38) ;  /* 0x00000000000c2947 */ /* 0x000fea0003800000 */
[----:B------:R1:W-:Y:S02]  /*0e10*/  STS [UR20+0x20], R5 ;  /* 0x00002005ff007988 */ /* 0x0003e40008000814 */
.L_x_37:
[----:B------:R-:W-:Y:S05]  /*0e20*/  @P2 BRA `(.L_x_39) ;  /* 0x0000000000242947 */ /* 0x000fea0003800000 */
[----:B------:R1:W-:Y:S02]  /*0e30*/  STS [UR20+0x24], R3 ;  /* 0x00002403ff007988 */ /* 0x0003e40008000814 */
.L_x_38:
[----:B------:R-:W-:Y:S05]  /*0e40*/  @P2 BRA `(.L_x_40) ;  /* 0x00000000002c2947 */ /* 0x000fea0003800000 */
[----:B-1----:R-:W1:Y:S01]  /*0e50*/  LDS R3, [UR20+0x1c] ;  /* 0x00001c14ff037984 */ /* 0x002e620008000800 */
[----:B--234-:R-:W5:Y:S02]  /*0e60*/  LDC.64 R4, c[0x0][0x248] ;  /* 0x00009200ff047b82 */ /* 0x01cf640000000a00 */
[--C-:B-----5:R-:W-:Y:S02]  /*0e70*/  SHF.R.U32.HI R6, RZ, 0x4, R5.reuse ;  /* 0x00000004ff067819 */ /* 0x120fe40000011605 */
[----:B------:R-:W-:-:S05]  /*0e80*/  SHF.R.U64 R4, R4, 0x4, R5 ;  /* 0x0000000404047819 */ /* 0x000fca0000001205 */
[----:B------:R2:W-:Y:S01]  /*0e90*/  STS [UR20+0xc], R4 ;  /* 0x00000c04ff007988 */ /* 0x0005e20008000814 */
[----:B-1----:R-:W-:-:S05]  /*0ea0*/  LOP3.LUT R3, R3, 0xf, R6, 0xb8, !PT ;  /* 0x0000000f03037812 */ /* 0x002fca00078eb806 */
[----:B------:R2:W-:Y:S02]  /*0eb0*/  STS [UR20+0x1c], R3 ;  /* 0x00001c03ff007988 */ /* 0x0005e40008000814 */
.L_x_39:
[----:B------:R-:W-:Y:S05]  /*0ec0*/  @P2 BRA `(.L_x_41) ;  /* 0x00000000001c2947 */ /* 0x000fea0003800000 */
[----:B--2---:R-:W2:Y:S02]  /*0ed0*/  LDS R3, [UR20+0x34] ;  /* 0x00003414ff037984 */ /* 0x004ea40008000800 */
[----:B--2---:R-:W-:-:S05]  /*0ee0*/  LOP3.LUT R3, R3, 0x7, RZ, 0xb8, !PT ;  /* 0x0000000703037812 */ /* 0x004fca00078eb8ff */
[----:B------:R2:W-:Y:S02]  /*0ef0*/  STS [UR20+0x34], R3 ;  /* 0x00003403ff007988 */ /* 0x0005e40008000814 */
.L_x_40:
[----:B------:R-:W-:Y:S05]  /*0f00*/  @P2 BRA `(.L_x_42) ;  /* 0x00000000001c2947 */ /* 0x000fea0003800000 */
[----:B-12---:R-:W1:Y:S02]  /*0f10*/  LDS R3, [UR20+0x34] ;  /* 0x00003414ff037984 */ /* 0x006e640008000800 */
[----:B-1----:R-:W-:-:S05]  /*0f20*/  LOP3.LUT R3, R3, 0x38, RZ, 0xb8, !PT ;  /* 0x0000003803037812 */ /* 0x002fca00078eb8ff */
[----:B------:R1:W-:Y:S02]  /*0f30*/  STS [UR20+0x34], R3 ;  /* 0x00003403ff007988 */ /* 0x0003e40008000814 */
.L_x_41:
[----:B------:R-:W-:Y:S05]  /*0f40*/  @P2 BRA `(.L_x_43) ;  /* 0x00000000001c2947 */ /* 0x000fea0003800000 */
[----:B-12---:R-:W1:Y:S02]  /*0f50*/  LDS R3, [UR20+0x8] ;  /* 0x00000814ff037984 */ /* 0x006e640008000800 */
[----:B-1----:R-:W-:-:S05]  /*0f60*/  LOP3.LUT R3, R3, 0x780, RZ, 0xb8, !PT ;  /* 0x0000078003037812 */ /* 0x002fca00078eb8ff */
[----:B------:R1:W-:Y:S02]  /*0f70*/  STS [UR20+0x8], R3 ;  /* 0x00000803ff007988 */ /* 0x0003e40008000814 */
.L_x_42:
[----:B------:R-:W-:Y:S05]  /*0f80*/  @P2 BRA `(.L_x_44) ;  /* 0x0000000000282947 */ /* 0x000fea0003800000 */
[----:B-12---:R-:W1:Y:S02]  /*0f90*/  LDS R3, [UR20+0x8] ;  /* 0x00000814ff037984 */ /* 0x006e640008000800 */
[----:B-1----:R-:W-:-:S05]  /*0fa0*/  LOP3.LUT R3, R3, 0x1800, RZ, 0xb8, !PT ;  /* 0x0000180003037812 */ /* 0x002fca00078eb8ff */
[----:B------:R1:W-:Y:S02]  /*0fb0*/  STS [UR20+0x8], R3 ;  /* 0x00000803ff007988 */ /* 0x0003e40008000814 */
.L_x_43:
[----:B------:R-:W-:Y:S05]  /*0fc0*/  @P2 BREAK B4 ;  /* 0x0000000000042942 */ /* 0x000fea0003800000 */
[----:B------:R-:W-:Y:S05]  /*0fd0*/  @P2 BRA `(.L_x_45) ;  /* 0x0000000000242947 */ /* 0x000fea0003800000 */
[----:B-12---:R-:W1:Y:S01]  /*0fe0*/  LDS R3, [UR20+0x8] ;  /* 0x00000814ff037984 */ /* 0x006e620008000800 */
[----:B---3--:R-:W-:-:S05]  /*0ff0*/  IMAD.MOV.U32 R4, RZ, RZ, 0x6000 ;  /* 0x00006000ff047424 */ /* 0x008fca00078e00ff */
[----:B-1----:R-:W-:-:S04]  /*1000*/  LOP3.LUT R3, R3, 0x4000, R4, 0xd8, !PT ;  /* 0x0000400003037812 */ /* 0x002fc800078ed804 */
[----:B------:R-:W-:-:S05]  /*1010*/  LOP3.LUT R3, R3, 0x400000, RZ, 0xb8, !PT ;  /* 0x0040000003037812 */ /* 0x000fca00078eb8ff */
[----:B------:R1:W-:Y:S02]  /*1020*/  STS [UR20+0x8], R3 ;  /* 0x00000803ff007988 */ /* 0x0003e40008000814 */
.L_x_44:
[----:B------:R-:W-:Y:S05]  /*1030*/  BSYNC B4 ;  /* 0x0000000000047941 */ /* 0x000fea0003800000 */
.L_x_35:
[----:B-12---:R-:W1:Y:S02]  /*1040*/  @!P2 LDS R3, [UR20+0x8] ;  /* 0x00000814ff03a984 */ /* 0x006e640008000800 */
[----:B-1----:R-:W-:-:S05]  /*1050*/  @!P2 LOP3.LUT R3, R3, 0x8000, RZ, 0xb8, !PT ;  /* 0x000080000303a812 */ /* 0x002fca00078eb8ff */
[----:B------:R1:W-:Y:S02]  /*1060*/  @!P2 STS [UR20+0x8], R3 ;  /* 0x00000803ff00a988 */ /* 0x0003e40008000814 */
.L_x_45:
[----:B------:R-:W-:Y:S05]  /*1070*/  BSYNC B3 ;  /* 0x0000000000037941 */ /* 0x000fea0003800000 */
.L_x_34:
[----:B------:R-:W-:Y:S05]  /*1080*/  WARPSYNC.ALL ;  /* 0x0000000000007948 */ /* 0x000fea0003800000 */
[----:B------:R-:W-:Y:S01]  /*1090*/  UIADD3 UR5, UR5, 0x100, URZ ;  /* 0x0000010005057890 */ /* 0x000fe2000fffe03f */
[----:B------:R-:W-:Y:S02]  /*10a0*/  ISETP.GE.AND P1, PT, R11, 0x1, PT ;  /* 0x000000010b00780c */ /* 0x000fe40003f26270 */
[----:B------:R-:W-:Y:S02]  /*10b0*/  CS2R R56, SRZ ;  /* 0x0000000000387805 */ /* 0x000fe4000001ff00 */
[----:B------:R-:W-:Y:S01]  /*10c0*/  CS2R R58, SRZ ;  /* 0x00000000003a7805 */ /* 0x000fe2000001ff00 */
[----:B------:R-:W-:Y:S01]  /*10d0*/  UIADD3 UR32, UP0, UR5, UR32, URZ ;  /* 0x0000002005207290 */ /* 0x000fe2000ff1e03f */
[----:B------:R-:W-:-:S02]  /*10e0*/  CS2R R60, SRZ ;  /* 0x00000000003c7805 */ /* 0x000fc4000001ff00 */
[----:B------:R-:W-:Y:S02]  /*10f0*/  CS2R R62, SRZ ;  /* 0x00000000003e7805 */ /* 0x000fe4000001ff00 */
[----:B------:R-:W-:Y:S01]  /*1100*/  CS2R R64, SRZ ;  /* 0x0000000000407805 */ /* 0x000fe2000001ff00 */
[----:B------:R-:W-:Y:S01]  /*1110*/  ULEA.HI.X.SX32 UR33, UR5, UR33, 0x1, UP0 ;  /* 0x0000002105217291 */ /* 0x000fe200080f0e3f */
[----:B------:R-:W-:Y:S02]  /*1120*/  CS2R R66, SRZ ;  /* 0x0000000000427805 */ /* 0x000fe4000001ff00 */
[----:B------:R-:W-:Y:S02]  /*1130*/  CS2R R68, SRZ ;  /* 0x0000000000447805 */ /* 0x000fe4000001ff00 */
[----:B------:R-:W-:Y:S02]  /*1140*/  CS2R R70, SRZ ;  /* 0x0000000000467805 */ /* 0x000fe4000001ff00 */
[----:B------:R-:W-:-:S02]  /*1150*/  CS2R R72, SRZ ;  /* 0x0000000000487805 */ /* 0x000fc4000001ff00 */
[----:B------:R-:W-:Y:S02]  /*1160*/  CS2R R74, SRZ ;  /* 0x00000000004a7805 */ /* 0x000fe4000001ff00 */
[----:B------:R-:W-:Y:S02]  /*1170*/  CS2R R76, SRZ ;  /* 0x00000000004c7805 */ /* 0x000fe4000001ff00 */
        /* <DEDUP_REMOVED lines=9> */
[----:B------:R-:W-:Y:S01]  /*1210*/  CS2R R32, SRZ ;  /* 0x0000000000207805 */ /* 0x000fe2000001ff00 */
[----:B------:R-:W-:Y:S01]  /*1220*/  IMAD.MOV.U32 R34, RZ, RZ, RZ ;  /* 0x000000ffff227224 */ /* 0x000fe200078e00ff */
[----:B------:R-:W-:Y:S06]  /*1230*/  @P0 BRA `(.L_x_46) ;  /* 0x0000000000280947 */ /* 0x000fec0003800000 */
[----:B-12---:R-:W4:Y:S01]  /*1240*/  S2R R3, SR_LANEID ;  /* 0x0000000000037919 */ /* 0x006f220000000000 */
[----:B------:R-:W-:Y:S05]  /*1250*/  WARPSYNC.ALL ;  /* 0x0000000000007948 */ /* 0x000fea0003800000 */
[----:B----45:R-:W-:-:S05]  /*1260*/  IMAD.SHL.U32 R6, R3, 0x4, RZ ;  /* 0x0000000403067824 */ /* 0x030fca00078e00ff */
[----:B------:R-:W1:Y:S01]  /*1270*/  LDS R3, [R6+UR20] ;  /* 0x0000001406037984 */ /* 0x000e620008000800 */
[----:B---3--:R-:W-:-:S05]  /*1280*/  IADD3 R4, P3, R6, UR32, RZ ;  /* 0x0000002006047c10 */ /* 0x008fca000ff7e0ff */
[----:B------:R-:W-:-:S05]  /*1290*/  IMAD.X R5, RZ, RZ, UR33, P3 ;  /* 0x00000021ff057e24 */ /* 0x000fca00098e06ff */
[----:B-1----:R1:W2:Y:S01]  /*12a0*/  ATOMG.E.EXCH.STRONG.GPU PT, RZ, [R4], R3 ;  /* 0x0000000304ff73a8 */ /* 0x0022a200041ee100 */
[----:B------:R-:W-:-:S04]  /*12b0*/  DEPBAR {5,4,3,2,1,0} ;  /* 0x0000003f0000791a */ /* 0x000fc80000000000 */
[----:B------:R1:W-:Y:S01]  /*12c0*/  UTMACCTL.IV [UR32] ;  /* 0x00000000200079b9 */ /* 0x0003e20008000000 */
[----:B------:R-:W-:Y:S01]  /*12d0*/  NOP ;  /* 0x0000000000007918 */ /* 0x000fe20000000000 */
.L_x_46:
[----:B------:R-:W-:Y:S05]  /*12e0*/  @P0 BRA `(.L_x_47) ;  /* 0x00000000000c0947 */ /* 0x000fea0003800000 */
[----:B------:R0:W-:Y:S01]  /*12f0*/  UTMACMDFLUSH ;  /* 0x00000000000079b7 */ /* 0x0001e20000000000 */
[----:B------:R-:W-:Y:S05]  /*1300*/  @P0 BRA `(.L_x_47) ;  /* 0x0000000000040947 */ /* 0x000fea0003800000 */
[----:B------:R-:W-:-:S04]  /*1310*/  DEPBAR.LE SB0, 0x0 ;  /* 0x000080000000791a */ /* 0x000fc80000000000 */
.L_x_47:
[----:B------:R-:W-:Y:S05]  /*1320*/  WARPSYNC.ALL ;  /* 0x0000000000007948 */ /* 0x000fea0003800000 */
[----:B--2---:R-:W-:Y:S01]  /*1330*/  BAR.SYNC.DEFER_BLOCKING 0x0 ;  /* 0x0000000000007b1d */ /* 0x004fe20000010000 */
[----:B------:R-:W-:Y:S01]  /*1340*/  USHF.L.U32 UR15, UR34, 0x8, URZ ;  /* 0x00000008220f7899 */ /* 0x000fe2000800063f */
[----:B------:R-:W-:Y:S01]  /*1350*/  IMAD.MOV.U32 R35, RZ, RZ, RZ ;  /* 0x000000ffff237224 */ /* 0x000fe200078e00ff */
[----:B------:R-:W-:Y:S02]  /*1360*/  CS2R R36, SRZ ;  /* 0x0000000000247805 */ /* 0x000fe4000001ff00 */
[----:B------:R-:W-:-:S02]  /*1370*/  CS2R R38, SRZ ;  /* 0x0000000000267805 */ /* 0x000fc4000001ff00 */
[----:B------:R-:W-:Y:S01]  /*1380*/  CS2R R40, SRZ ;  /* 0x0000000000287805 */ /* 0x000fe2000001ff00 */
[----:B------:R-:W-:Y:S01]  /*1390*/  VOTEU.ALL UP0, P2 ;  /* 0x00000000003f7886 */ /* 0x000fe20001000000 */
[----:B------:R-:W-:Y:S01]  /*13a0*/  UMOV UR6, 0x1 ;  /* 0x0000000100067882 */ /* 0x000fe20000000000 */
[----:B------:R-:W-:Y:S01]  /*13b0*/  VOTEU.ALL UP1, P2 ;  /* 0x00000000003f7886 */ /* 0x000fe20001020000 */
[----:B------:R-:W-:Y:S01]  /*13c0*/  VOTEU.ALL UP2, P2 ;  /* 0x00000000003f7886 */ /* 0x000fe20001040000 */
[----:B------:R-:W-:Y:S01]  /*13d0*/  VOTEU.ALL UP3, P2 ;  /* 0x00000000003f7886 */ /* 0x000fe20001060000 */
[----:B------:R-:W-:-:S04]  /*13e0*/  @!UP0 UIADD3 UR8, -UR6, 0x100000, URZ ;  /* 0x0010000006088890 */ /* 0x000fc8000fffe13f */
[----:B------:R-:W-:Y:S02]  /*13f0*/  @!UP0 USHF.L.U32 UR9, UR8, 0xb, URZ ;  /* 0x0000000b08098899 */ /* 0x000fe4000800063f */
[----:B------:R-:W-:Y:S01]  /*1400*/  @!UP0 USHF.L.U32 UR8, UR8, 0x1, URZ ;  /* 0x0000000108088899 */ /* 0x000fe2000800063f */
[----:B------:R-:W-:Y:S01]  /*1410*/  CS2R R42, SRZ ;  /* 0x00000000002a7805 */ /* 0x000fe2000001ff00 */
        /* <DEDUP_REMOVED lines=12> */
[----:B------:R-:W-:Y:S01]  /*14e0*/  VOTEU.ALL UP0, P2 ;  /* 0x00000000003f7886 */ /* 0x000fe20001000000 */
[----:B------:R-:W-:Y:S02]  /*14f0*/  CS2R R50, SRZ ;  /* 0x0000000000327805 */ /* 0x000fe4000001ff00 */
[----:B------:R-:W-:Y:S02]  /*1500*/  CS2R R52, SRZ ;  /* 0x0000000000347805 */ /* 0x000fe4000001ff00 */
[----:B------:R-:W-:Y:S01]  /*1510*/  CS2R R54, SRZ ;  /* 0x0000000000367805 */ /* 0x000fe2000001ff00 */
[----:B------:R-:W2:Y:S02]  /*1520*/  FENCE.VIEW.ASYNC.S ;  /* 0x00000000000073c6 */ /* 0x000ea40000000000 */
[----:B--2---:R-:W2:Y:S02]  /*1530*/  @!UP0 SYNCS.EXCH.64 URZ, [UR20+0x28000], UR8 ;  /* 0x02800008143f85b2 */ /* 0x004ea40008000100 */
[----:B--2---:R-:W-:Y:S06]  /*1540*/  BAR.SYNC.DEFER_BLOCKING 0x0 ;  /* 0x0000000000007b1d */ /* 0x004fec0000010000 */
[----:B------:R2:W4:Y:S02]  /*1550*/  @!UP1 SYNCS.EXCH.64 URZ, [UR20+0x28008], UR10 ;  /* 0x0280080a143f95b2 */ /* 0x0005240008000100 */
[----:B----4-:R-:W-:Y:S01]  /*1560*/  BAR.SYNC.DEFER_BLOCKING 0x0 ;  /* 0x0000000000007b1d */ /* 0x010fe20000010000 */
[----:B--2---:R-:W-:-:S05]  /*1570*/  USHF.L.U32 UR11, UR23, 0x6, URZ ;  /* 0x00000006170b7899 */ /* 0x004fca000800063f */
[----:B------:R2:W4:Y:S02]  /*1580*/  @!UP2 SYNCS.EXCH.64 URZ, [UR20+0x28010], UR12 ;  /* 0x0280100c143fa5b2 */ /* 0x0005240008000100 */
[----:B----4-:R-:W-:Y:S06]  /*1590*/  BAR.SYNC.DEFER_BLOCKING 0x0 ;  /* 0x0000000000007b1d */ /* 0x010fec0000010000 */
[----:B------:R2:W4:Y:S01]  /*15a0*/  @!UP3 SYNCS.EXCH.64 URZ, [UR20+0x28018], UR6 ;  /* 0x02801806143fb5b2 */ /* 0x0005220008000100 */
[----:B------:R-:W-:Y:S05]  /*15b0*/  @!P1 BRA `(.L_x_48) ;  /* 0x0000000400c09947 */ /* 0x000fea0003800000 */
[----:B-1----:R-:W-:Y:S02]  /*15c0*/  SHF.R.U32.HI R3, RZ, 0x5, R0 ;  /* 0x00000005ff037819 */ /* 0x002fe40000011600 */
[----:B------:R-:W-:Y:S02]  /*15d0*/  CS2R R56, SRZ ;  /* 0x0000000000387805 */ /* 0x000fe4000001ff00 */
[----:B------:R-:W-:Y:S02]  /*15e0*/  CS2R R58, SRZ ;  /* 0x00000000003a7805 */ /* 0x000fe4000001ff00 */
[----:B------:R-:W-:Y:S02]  /*15f0*/  CS2R R60, SRZ ;  /* 0x00000000003c7805 */ /* 0x000fe4000001ff00 */
[----:B------:R-:W-:Y:S02]  /*1600*/  R2UR UR21, R3 ;  /* 0x00000000031572ca */ /* 0x000fe400000e0000 */
        /* <DEDUP_REMOVED lines=28> */
[----:B------:R-:W-:Y:S01]  /*17d0*/  CS2R R54, SRZ ;  /* 0x0000000000367805 */ /* 0x000fe2000001ff00 */
[----:B------:R-:W-:Y:S01]  /*17e0*/  UMOV UR5, URZ ;  /* 0x0000003f00057c82 */ /* 0x000fe20008000000 */
[----:B------:R-:W-:-:S05]  /*17f0*/  UMOV UR14, URZ ;  /* 0x0000003f000e7c82 */ /* 0x000fca0008000000 */
.L_x_50:
[----:B----4-:R-:W-:Y:S01]  /*1800*/  BAR.SYNC.DEFER_BLOCKING 0x0 ;  /* 0x0000000000007b1d */ /* 0x010fe20000010000 */
[----:B------:R-:W-:Y:S01]  /*1810*/  ULEA UR18, UR5, UR20, 0x3 ;  /* 0x0000001405127291 */ /* 0x000fe2000f8e183f */
[----:B------:R-:W-:Y:S01]  /*1820*/  @!P2 IMAD.MOV.U32 R3, RZ, RZ, 0xa000 ;  /* 0x0000a000ff03a424 */ /* 0x000fe200078e00ff */
[----:B------:R-:W-:Y:S01]  /*1830*/  ELECT P0, URZ, PT ;  /* 0x00000000003f782f */ /* 0x000fe20003800000 */
[----:B--2---:R-:W-:-:S03]  /*1840*/  ULEA UR12, UR5, UR20, 0xf ;  /* 0x00000014050c7291 */ /* 0x004fc6000f8e783f */
[----:B------:R-:W-:Y:S02]  /*1850*/  ISETP.LT.U32.AND P0, PT, R2, 0x20, P0 ;  /* 0x000000200200780c */ /* 0x000fe40000701070 */
[----:B------:R-:W-:Y:S01]  /*1860*/  ELECT P1, URZ, PT ;  /* 0x00000000003f782f */ /* 0x000fe20003820000 */
[----:B------:R-:W-:-:S03]  /*1870*/  ULEA UR8, UR5, UR20, 0xd ;  /* 0x0000001405087291 */ /* 0x000fc6000f8e683f */
[----:B------:R-:W-:Y:S01]  /*1880*/  ISETP.LT.U32.AND P1, PT, R2, 0x20, P1 ;  /* 0x000000200200780c */ /* 0x000fe20000f21070 */
[----:B------:R-:W-:Y:S01]  /*1890*/  UMOV UR10, UR14 ;  /* 0x0000000e000a7c82 */ /* 0x000fe20008000000 */
[----:B------:R-:W-:-:S05]  /*18a0*/  UIADD3 UR8, UR8, 0x20000, URZ ;  /* 0x0002000008087890 */ /* 0x000fca000fffe03f */
[----:B------:R-:W-:Y:S01]  /*18b0*/  VOTEU.ANY UP0, P0 ;  /* 0x00000000003f7886 */ /* 0x000fe20000000100 */
[----:B------:R-:W-:Y:S01]  /*18c0*/  VOTEU.ANY UP2, P0 ;  /* 0x00000000003f7886 */ /* 0x000fe20000040100 */
[----:B------:R1:W-:Y:S01]  /*18d0*/  @!P2 SYNCS.ARRIVE.TRANS64 RZ, [UR18+0x28000], R3 ;  /* 0x02800003ffffa9a7 */ /* 0x0003e20008000012 */
[----:B------:R2:W-:Y:S06]  /*18e0*/  MEMBAR.ALL.CTA ;  /* 0x0000000000007992 */ /* 0x0005ec0000008000 */
[----:B--2---:R-:W2:Y:S01]  /*18f0*/  FENCE.VIEW.ASYNC.S ;  /* 0x00000000000073c6 */ /* 0x004ea20000000000 */
[----:B------:R-:W-:Y:S01]  /*1900*/  @UP0 UIADD3 UR13, UR18, 0x28000, URZ ;  /* 0x00028000120d0890 */ /* 0x000fe2000fffe03f */
[----:B------:R-:W-:Y:S01]  /*1910*/  @UP0 UMOV UR6, UR28 ;  /* 0x0000001c00060c82 */ /* 0x000fe20008000000 */
[----:B------:R-:W-:Y:S01]  /*1920*/  @UP0 UMOV UR7, UR29 ;  /* 0x0000001d00070c82 */ /* 0x000fe20008000000 */
[----:B--2---:R-:W-:Y:S01]  /*1930*/  VOTEU.ANY UP1, P1 ;  /* 0x00000000003f7886 */ /* 0x004fe20000820100 */
[----:B------:R-:W-:Y:S01]  /*1940*/  VOTEU.ANY UP3, P1 ;  /* 0x00000000003f7886 */ /* 0x000fe20000860100 */
[----:B-1----:R-:W-:-:S03]  /*1950*/  IMAD.U32 R3, RZ, RZ, UR4 ;  /* 0x00000004ff037e24 */ /* 0x002fc6000f8e00ff */
[----:B------:R-:W-:Y:S01]  /*1960*/  @UP1 UIADD3 UR9, UR18, 0x28000, URZ ;  /* 0x0002800012091890 */ /* 0x000fe2000fffe03f */
[----:B------:R-:W-:Y:S01]  /*1970*/  @UP1 UMOV UR16, UR30 ;  /* 0x0000001e00101c82 */ /* 0x000fe20008000000 */
[----:B------:R-:W-:Y:S01]  /*1980*/  @UP1 UMOV UR17, UR31 ;  /* 0x0000001f00111c82 */ /* 0x000fe20008000000 */
[----:B------:R-:W-:Y:S01]  /*1990*/  SHF.L.U32 R3, R3, 0x1f, RZ ;  /* 0x0000001f03037819 */ /* 0x000fe200000006ff */
[----:B------:R-:W-:Y:S06]  /*19a0*/  BAR.SYNC.DEFER_BLOCKING 0x0 ;  /* 0x0000000000007b1d */ /* 0x000fec0000010000 */
[----:B------:R1:W-:Y:S02]  /*19b0*/  @UP2 UTMALDG.2D [UR12], [UR6] ;  /* 0x0000000c060025b4 */ /* 0x0003e40008008000 */
[----:B------:R-:W-:Y:S06]  /*19c0*/  BAR.SYNC.DEFER_BLOCKING 0x0 ;  /* 0x0000000000007b1d */ /* 0x000fec0000010000 */
[----:B------:R1:W-:Y:S02]  /*19d0*/  @UP3 UTMALDG.2D [UR8], [UR16] ;  /* 0x00000008100035b4 */ /* 0x0003e40008008000 */
[----:B------:R-:W-:Y:S06]  /*19e0*/  BAR.SYNC.DEFER_BLOCKING 0x0 ;  /* 0x0000000000007b1d */ /* 0x000fec0000010000 */
[----:B------:R-:W2:Y:S02]  /*19f0*/  SYNCS.PHASECHK.TRANS64.TRYWAIT P0, [UR18+0x28000], R3 ;  /* 0x02800003ff0075a7 */ /* 0x000ea40008000152 */
[----:B-12---:R-:W-:Y:S05]  /*1a00*/  @!P0 BRA `(.L_x_49) ;  /* 0x0000000800348947 */ /* 0x006fea0003800000 */
.L_x_51:
[----:B------:R-:W-:Y:S01]  /*1a10*/  USHF.L.U32 UR6, UR21, 0x7, URZ ;  /* 0x0000000715067899 */ /* 0x000fe2000800063f */
[----:B------:R-:W-:Y:S02]  /*1a20*/  WARPGROUP.DEPBAR.LE gsb0, 0x0 ;  /* 0x00008000000079c5 */ /* 0x000fe40000010000 */
[----:B------:R-:W-:Y:S01]  /*1a30*/  USHF.R.U32.HI UR18, URZ, 0x4, UR8 ;  /* 0x000000043f127899 */ /* 0x000fe20008011608 */
[----:B------:R-:W-:Y:S01]  /*1a40*/  WARPGROUP.ARRIVE ;  /* 0x00000000000079c5 */ /* 0x000fe20000000000 */
[----:B------:R-:W-:Y:S01]  /*1a50*/  ULOP3.LUT UR6, UR6, 0x200, URZ, 0xc0, !UPT ;  /* 0x0000020006067892 */ /* 0x000fe2000f8ec03f */
[----:B------:R-:W1:Y:S01]  /*1a60*/  LDC R3, c[0x0][0x230] ;  /* 0x00008c00ff037b82 */ /* 0x000e620000000800 */
[----:B------:R-:W-:Y:S02]  /*1a70*/  USGXT.U32 UR18, UR18, 0xe ;  /* 0x0000000e1212789a */ /* 0x000fe40008000000 */
[----:B------:R-:W-:Y:S01]  /*1a80*/  ULEA.HI UR6, UR12, UR6, URZ, 0x1c ;  /* 0x000000060c067291 */ /* 0x000fe2000f8fe03f */
[----:B------:R-:W-:Y:S01]  /*1a90*/  UMOV UR19, 0x40000040 ;  /* 0x4000004000137882 */ /* 0x000fe20000000000 */
[----:B------:R-:W-:-:S02]  /*1aa0*/  UMOV UR17, 0x40000040 ;  /* 0x4000004000117882 */ /* 0x000fc40000000000 */
[----:B------:R-:W-:Y:S02]  /*1ab0*/  ULOP3.LUT UR16, UR6, 0x3fff, URZ, 0xc0, !UPT ;  /* 0x00003fff06107892 */ /* 0x000fe4000f8ec03f */
[----:B------:R-:W-:Y:S02]  /*1ac0*/  UIADD3 UR26, UP1, UR18, 0x2, URZ ;  /* 0x00000002121a7890 */ /* 0x000fe4000ff3e03f */
[----:B------:R-:W-:Y:S01]  /*1ad0*/  UIADD3 UR24, UP0, UR16, 0x2, URZ ;  /* 0x0000000210187890 */ /* 0x000fe2000ff1e03f */
[----:B------:R-:W-:Y:S01]  /*1ae0*/  UMOV UR6, URZ ;  /* 0x0000003f00067c82 */ /* 0x000fe20008000000 */
[----:B------:R-:W-:Y:S02]  /*1af0*/  UMOV UR7, URZ ;  /* 0x0000003f00077c82 */ /* 0x000fe40008000000 */
[----:B------:R-:W-:Y:S01]  /*1b00*/  UIADD3.X UR25, UR6, 0x40000040, URZ, UP0, !UPT ;  /* 0x4000004006197890 */ /* 0x000fe200087fe43f */
[----:B------:R-:W-:Y:S01]  /*1b10*/  QGMMA.64x64x32.F32.E4M3.E4M3 R56, gdesc[UR16], R56 ;  /* 0x00e00000103879f3 */ /* 0x000fe20008700838 */
[----:B------:R-:W-:-:S02]  /*1b20*/  UIADD3.X UR27, UR7, 0x40000040, URZ, UP1, !UPT ;  /* 0x40000040071b7890 */ /* 0x000fc40008ffe43f */
[----:B------:R-:W-:Y:S02]  /*1b30*/  UIADD3.64 UR36, UR24, 0x2, URZ ;  /* 0x0000000218247897 */ /* 0x000fe4000fffe03f */
[----:B------:R-:W-:Y:S02]  /*1b40*/  UIADD3.64 UR38, UR26, 0x2, URZ ;  /* 0x000000021a267897 */ /* 0x000fe4000fffe03f */
[----:B------:R-:W-:Y:S02]  /*1b50*/  UIADD3.64 UR40, UR24, 0x4, URZ ;  /* 0x0000000418287897 */ /* 0x000fe4000fffe03f */
[----:B------:R-:W-:Y:S02]  /*1b60*/  UIADD3.64 UR42, UR26, 0x4, URZ ;  /* 0x000000041a2a7897 */ /* 0x000fe4000fffe03f */
[----:B------:R-:W-:Y:S02]  /*1b70*/  UIADD3.64 UR16, UR24, 0x3fe, URZ ;  /* 0x000003fe18107897 */ /* 0x000fe4000fffe03f */
[----:B------:R-:W-:-:S02]  /*1b80*/  UIADD3 UR14, UR14, 0x80, URZ ;  /* 0x000000800e0e7890 */ /* 0x000fc4000fffe03f */
[----:B------:R-:W-:-:S04]  /*1b90*/  UIADD3 UR5, UR5, 0x1, URZ ;  /* 0x0000000105057890 */ /* 0x000fc8000fffe03f */
[----:B-1----:R-:W-:Y:S01]  /*1ba0*/  ISETP.LE.AND P0, PT, R3, UR14, PT ;  /* 0x0000000e03007c0c */ /* 0x002fe2000bf03270 */
[----:B------:R-:W-:-:S04]  /*1bb0*/  UISETP.NE.U32.AND UP0, UPT, UR5, 0x4, UPT ;  /* 0x000000040500788c */ /* 0x000fc8000bf05070 */
[----:B------:R-:W-:Y:S02]  /*1bc0*/  USEL UR6, URZ, 0x1, UP0 ;  /* 0x000000013f067887 */ /* 0x000fe40008000000 */
[----:B------:R-:W-:Y:S02]  /*1bd0*/  USEL UR5, UR5, URZ, UP0 ;  /* 0x0000003f05057287 */ /* 0x000fe40008000000 */
[----:B------:R-:W-:Y:S01]  /*1be0*/  ULOP3.LUT UR4, UR4, UR6, URZ, 0x3c, !UPT ;  /* 0x0000000604047292 */ /* 0x000fe2000f8e3c3f */
[----:B------:R-:W-:Y:S04]  /*1bf0*/  QGMMA.64x64x32.F32.E4M3.E4M3 R56, gdesc[UR24], R56 ;  /* 0x00e00000183879f3 */ /* 0x000fe80008700838 */
[----:B------:R-:W-:Y:S01]  /*1c00*/  QGMMA.64x64x32.F32.E4M3.E4M3 R56, gdesc[UR36], R56 ;  /* 0x00e00000243879f3 */ /* 0x000fe20008700838 */
[----:B------:R-:W-:-:S03]  /*1c10*/  UIADD3.64 UR36, UR24, 0x402, URZ ;  /* 0x0000040218247897 */ /* 0x000fc6000fffe03f */
[----:B------:R-:W-:Y:S01]  /*1c20*/  QGMMA.64x64x32.F32.E4M3.E4M3 R56, gdesc[UR40], R56 ;  /* 0x00e00000283879f3 */ /* 0x000fe20008700838 */
[----:B------:R-:W-:-:S03]  /*1c30*/  UIADD3.64 UR40, UR24, 0x404, URZ ;  /* 0x0000040418287897 */ /* 0x000fc6000fffe03f */
[----:B------:R-:W-:Y:S01]  /*1c40*/  QGMMA.64x64x32.F32.E4M3.E4M3 R24, gdesc[UR16], R24 ;  /* 0x00e00000101879f3 */ /* 0x000fe20008700818 */
[----:B------:R-:W-:Y:S01]  /*1c50*/  UIADD3.64 UR16, UR24, 0x400, URZ ;  /* 0x0000040018107897 */ /* 0x000fe2000fffe03f */
[----:B------:R-:W-:Y:S01]  /*1c60*/  UMOV UR18, UR26 ;  /* 0x0000001a00127c82 */ /* 0x000fe20008000000 */
[----:B------:R-:W-:-:S07]  /*1c70*/  UMOV UR19, UR27 ;  /* 0x0000001b00137c82 */ /* 0x000fce0008000000 */
[----:B------:R-:W-:Y:S04]  /*1c80*/  QGMMA.64x64x32.F32.E4M3.E4M3 R24, gdesc[UR16], R24 ;  /* 0x00e00000101879f3 */ /* 0x000fe80008700818 */
[----:B------:R-:W-:Y:S04]  /*1c90*/  QGMMA.64x64x32.F32.E4M3.E4M3 R24, gdesc[UR36], R24 ;  /* 0x00e00000241879f3 */ /* 0x000fe80008700818 */
[----:B------:R-:W-:Y:S01]  /*1ca0*/  QGMMA.64x64x32.F32.E4M3.E4M3 R24, gdesc[UR40], R24, gsb0 ;  /* 0x00e00000281879f3 */ /* 0x000fe20008000818 */
[----:B------:R-:W-:Y:S05]  /*1cb0*/  @!P0 BRA `(.L_x_50) ;  /* 0xfffffff800d08947 */ /* 0x000fea000383ffff */
.L_x_48:
[----:B------:R-:W-:Y:S02]  /*1cc0*/  WARPGROUP.DEPBAR.LE gsb0, 0x0 ;  /* 0x00008000000079c5 */ /* 0x000fe40000010000 */
[----:B----4-:R-:W-:Y:S01]  /*1cd0*/  BAR.SYNC.DEFER_BLOCKING 0x0 ;  /* 0x0000000000007b1d */ /* 0x010fe20000010000 */
[C---:B-1----:R-:W-:Y:S01]  /*1ce0*/  IMAD.SHL.U32 R3, R0.reuse, 0x20, RZ ;  /* 0x0000002000037824 */ /* 0x042fe200078e00ff */
[----:B------:R-:W-:Y:S01]  /*1cf0*/  F2FP.SATFINITE.E4M3.F32.PACK_AB_MERGE_C R56, R57, R56, RZ ;  /* 0x000000383938723e */ /* 0x000fe200048070ff */
[C---:B---3--:R-:W-:Y:S01]  /*1d00*/  IMAD.SHL.U32 R4, R0.reuse, 0x10, RZ ;  /* 0x0000001000047824 */ /* 0x048fe200078e00ff */
[----:B------:R-:W-:Y:S01]  /*1d10*/  F2FP.SATFINITE.E4M3.F32.PACK_AB_MERGE_C R58, R59, R58, RZ ;  /* 0x0000003a3b3a723e */ /* 0x000fe200048070ff */
[----:B------:R-:W-:Y:S01]  /*1d20*/  IMAD.SHL.U32 R0, R0, 0x2, RZ ;  /* 0x0000000200007824 */ /* 0x000fe200078e00ff */
[----:B------:R-:W-:Y:S02]  /*1d30*/  LOP3.LUT R3, R3, 0x1c00, RZ, 0xc0, !PT ;  /* 0x00001c0003037812 */ /* 0x000fe400078ec0ff */
[----:B------:R-:W-:-:S02]  /*1d40*/  ELECT P0, URZ, PT ;  /* 0x00000000003f782f */ /* 0x000fc40003800000 */
[----:B------:R-:W-:Y:S01]  /*1d50*/  F2FP.SATFINITE.E4M3.F32.PACK_AB_MERGE_C R60, R61, R60, RZ ;  /* 0x0000003c3d3c723e */ /* 0x000fe200048070ff */
[----:B------:R-:W-:Y:S01]  /*1d60*/  UMOV UR21, UR11 ;  /* 0x0000000b00157c82 */ /* 0x000fe20008000000 */
[----:B------:R-:W-:Y:S01]  /*1d70*/  LOP3.LUT R3, R3, 0x1c0, R4, 0xf8, !PT ;  /* 0x000001c003037812 */ /* 0x000fe200078ef804 */
[----:B------:R-:W-:Y:S01]  /*1d80*/  UMOV UR22, UR15 ;  /* 0x0000000f00167c82 */ /* 0x000fe20008000000 */
[----:B------:R-:W-:Y:S02]  /*1d90*/  F2FP.SATFINITE.E4M3.F32.PACK_AB_MERGE_C R62, R63, R62, RZ ;  /* 0x0000003e3f3e723e */ /* 0x000fe400048070ff */
[----:B------:R-:W-:Y:S02]  /*1da0*/  F2FP.SATFINITE.E4M3.F32.PACK_AB_MERGE_C R24, R25, R24, RZ ;  /* 0x000000181918723e */ /* 0x000fe400048070ff */
[----:B------:R-:W-:Y:S02]  /*1db0*/  F2FP.SATFINITE.E4M3.F32.PACK_AB_MERGE_C R26, R27, R26, RZ ;  /* 0x0000001a1b1a723e */ /* 0x000fe400048070ff */
[----:B------:R-:W-:-:S02]  /*1dc0*/  F2FP.SATFINITE.E4M3.F32.PACK_AB_MERGE_C R28, R29, R28, RZ ;  /* 0x0000001c1d1c723e */ /* 0x000fc400048070ff */
[----:B------:R-:W-:Y:S02]  /*1dd0*/  F2FP.SATFINITE.E4M3.F32.PACK_AB_MERGE_C R30, R31, R30, RZ ;  /* 0x0000001e1f1e723e */ /* 0x000fe400048070ff */
[----:B------:R-:W-:Y:S01]  /*1de0*/  LOP3.LUT R3, R3, 0x36, R0, 0xf8, !PT ;  /* 0x0000003603037812 */ /* 0x000fe200078ef800 */
[----:B------:R-:W1:Y:S02]  /*1df0*/  @!P2 SYNCS.CCTL.IV [UR20+0x28000] ;  /* 0x02800000ff00a9b1 */ /* 0x000e640008000014 */
[----:B-1----:R-:W-:Y:S01]  /*1e00*/  BAR.SYNC.DEFER_BLOCKING 0x0 ;  /* 0x0000000000007b1d */ /* 0x002fe20000010000 */
[----:B------:R-:W-:Y:S02]  /*1e10*/  F2FP.SATFINITE.E4M3.F32.PACK_AB_MERGE_C R64, R65, R64, RZ ;  /* 0x000000404140723e */ /* 0x000fe400048070ff */
[----:B------:R-:W-:Y:S02]  /*1e20*/  F2FP.SATFINITE.E4M3.F32.PACK_AB_MERGE_C R66, R67, R66, RZ ;  /* 0x000000424342723e */ /* 0x000fe400048070ff */
[----:B------:R-:W-:-:S02]  /*1e30*/  F2FP.SATFINITE.E4M3.F32.PACK_AB_MERGE_C R68, R69, R68, RZ ;  /* 0x000000444544723e */ /* 0x000fc400048070ff */
[----:B------:R-:W-:Y:S02]  /*1e40*/  F2FP.SATFINITE.E4M3.F32.PACK_AB_MERGE_C R70, R71, R70, RZ ;  /* 0x000000464746723e */ /* 0x000fe400048070ff */
[----:B------:R-:W-:Y:S02]  /*1e50*/  F2FP.SATFINITE.E4M3.F32.PACK_AB_MERGE_C R32, R33, R32, RZ ;  /* 0x000000202120723e */ /* 0x000fe400048070ff */
[----:B------:R-:W-:Y:S02]  /*1e60*/  F2FP.SATFINITE.E4M3.F32.PACK_AB_MERGE_C R34, R35, R34, RZ ;  /* 0x000000222322723e */ /* 0x000fe400048070ff */
[----:B------:R-:W-:Y:S02]  /*1e70*/  F2FP.SATFINITE.E4M3.F32.PACK_AB_MERGE_C R36, R37, R36, RZ ;  /* 0x000000242524723e */ /* 0x000fe400048070ff */
[----:B------:R-:W-:Y:S02]  /*1e80*/  F2FP.SATFINITE.E4M3.F32.PACK_AB_MERGE_C R38, R39, R38, RZ ;  /* 0x000000262726723e */ /* 0x000fe400048070ff */
[----:B------:R-:W-:-:S02]  /*1e90*/  LOP3.LUT R5, R3, 0x10, RZ, 0x3c, !PT ;  /* 0x0000001003057812 */ /* 0x000fc400078e3cff */
[----:B------:R-:W-:Y:S02]  /*1ea0*/  F2FP.SATFINITE.E4M3.F32.PACK_AB_MERGE_C R72, R73, R72, RZ ;  /* 0x000000484948723e */ /* 0x000fe400048070ff */
[----:B------:R-:W-:Y:S02]  /*1eb0*/  F2FP.SATFINITE.E4M3.F32.PACK_AB_MERGE_C R74, R75, R74, RZ ;  /* 0x0000004a4b4a723e */ /* 0x000fe400048070ff */
[----:B------:R-:W-:Y:S01]  /*1ec0*/  F2FP.SATFINITE.E4M3.F32.PACK_AB_MERGE_C R76, R77, R76, RZ ;  /* 0x0000004c4d4c723e */ /* 0x000fe200048070ff */
[----:B------:R-:W1:Y:S02]  /*1ed0*/  @!P2 SYNCS.CCTL.IV [UR20+0x28008] ;  /* 0x02800800ff00a9b1 */ /* 0x000e640008000014 */
[----:B-1----:R-:W-:Y:S01]  /*1ee0*/  BAR.SYNC.DEFER_BLOCKING 0x0 ;  /* 0x0000000000007b1d */ /* 0x002fe20000010000 */
[----:B------:R-:W-:Y:S02]  /*1ef0*/  F2FP.SATFINITE.E4M3.F32.PACK_AB_MERGE_C R78, R79, R78, RZ ;  /* 0x0000004e4f4e723e */ /* 0x000fe400048070ff */
[----:B------:R-:W-:-:S02]  /*1f00*/  F2FP.SATFINITE.E4M3.F32.PACK_AB_MERGE_C R40, R41, R40, RZ ;  /* 0x000000282928723e */ /* 0x000fc400048070ff */
[----:B------:R-:W-:Y:S02]  /*1f10*/  F2FP.SATFINITE.E4M3.F32.PACK_AB_MERGE_C R42, R43, R42, RZ ;  /* 0x0000002a2b2a723e */ /* 0x000fe400048070ff */
[----:B------:R-:W-:Y:S02]  /*1f20*/  F2FP.SATFINITE.E4M3.F32.PACK_AB_MERGE_C R44, R45, R44, RZ ;  /* 0x0000002c2d2c723e */ /* 0x000fe400048070ff */
[----:B------:R-:W-:Y:S02]  /*1f30*/  F2FP.SATFINITE.E4M3.F32.PACK_AB_MERGE_C R46, R47, R46, RZ ;  /* 0x0000002e2f2e723e */ /* 0x000fe400048070ff */
[----:B------:R-:W-:Y:S02]  /*1f40*/  LOP3.LUT R7, R3, 0x20, RZ, 0x3c, !PT ;  /* 0x0000002003077812 */ /* 0x000fe400078e3cff */
[----:B------:R-:W-:Y:S02]  /*1f50*/  F2FP.SATFINITE.E4M3.F32.PACK_AB_MERGE_C R80, R81, R80, RZ ;  /* 0x000000505150723e */ /* 0x000fe400048070ff */
[----:B------:R-:W-:-:S02]  /*1f60*/  F2FP.SATFINITE.E4M3.F32.PACK_AB_MERGE_C R82, R83, R82, RZ ;  /* 0x000000525352723e */ /* 0x000fc400048070ff */
[----:B------:R-:W-:Y:S02]  /*1f70*/  F2FP.SATFINITE.E4M3.F32.PACK_AB_MERGE_C R84, R85, R84, RZ ;  /* 0x000000545554723e */ /* 0x000fe400048070ff */
[----:B------:R-:W-:Y:S02]  /*1f80*/  F2FP.SATFINITE.E4M3.F32.PACK_AB_MERGE_C R86, R87, R86, RZ ;  /* 0x000000565756723e */ /* 0x000fe400048070ff */
[----:B------:R-:W-:Y:S02]  /*1f90*/  F2FP.SATFINITE.E4M3.F32.PACK_AB_MERGE_C R48, R49, R48, RZ ;  /* 0x000000303130723e */ /* 0x000fe400048070ff */
[----:B------:R-:W-:Y:S01]  /*1fa0*/  F2FP.SATFINITE.E4M3.F32.PACK_AB_MERGE_C R50, R51, R50, RZ ;  /* 0x000000323332723e */ /* 0x000fe200048070ff */
[----:B------:R-:W1:Y:S02]  /*1fb0*/  @!P2 SYNCS.CCTL.IV [UR20+0x28010] ;  /* 0x02801000ff00a9b1 */ /* 0x000e640008000014 */
[----:B-1----:R-:W-:Y:S01]  /*1fc0*/  BAR.SYNC.DEFER_BLOCKING 0x0 ;  /* 0x0000000000007b1d */ /* 0x002fe20000010000 */
[----:B------:R-:W-:-:S02]  /*1fd0*/  F2FP.SATFINITE.E4M3.F32.PACK_AB_MERGE_C R52, R53, R52, RZ ;  /* 0x000000343534723e */ /* 0x000fc400048070ff */
[----:B------:R-:W-:Y:S02]  /*1fe0*/  F2FP.SATFINITE.E4M3.F32.PACK_AB_MERGE_C R54, R55, R54, RZ ;  /* 0x000000363736723e */ /* 0x000fe400048070ff */
[----:B------:R-:W-:-:S13]  /*1ff0*/  ISETP.LT.U32.AND P0, PT, R2, 0x20, P0 ;  /* 0x000000200200780c */ /* 0x000fda0000701070 */
[----:B------:R-:W-:Y:S01]  /*2000*/  VOTEU.ANY UP0, P0 ;  /* 0x00000000003f7886 */ /* 0x000fe20000000100 */
[----:B------:R-:W-:-:S04]  /*2010*/  VOTEU.ANY UP1, P0 ;  /* 0x00000000003f7886 */ /* 0x000fc80000020100 */
[----:B--2---:R-:W-:Y:S01]  /*2020*/  @UP0 UMOV UR6, UR32 ;  /* 0x0000002000060c82 */ /* 0x004fe20008000000 */
[----:B------:R-:W1:Y:S02]  /*2030*/  @!P2 SYNCS.CCTL.IV [UR20+0x28018] ;  /* 0x02801800ff00a9b1 */ /* 0x000e640008000014 */
[----:B-1----:R-:W-:Y:S01]  /*2040*/  STS.U16 [R3+UR20], R56 ;  /* 0x0000003803007988 */ /* 0x002fe20008000414 */
[----:B------:R-:W-:-:S03]  /*2050*/  @UP0 UMOV UR7, UR33 ;  /* 0x0000002100070c82 */ /* 0x000fc60008000000 */
[----:B------:R-:W-:Y:S04]  /*2060*/  STS.U16 [R3+UR20+0x200], R58 ;  /* 0x0002003a03007988 */ /* 0x000fe80008000414 */
[----:B------:R-:W-:Y:S04]  /*2070*/  STS.U16 [R3+UR20+0x8], R60 ;  /* 0x0000083c03007988 */ /* 0x000fe80008000414 */
[----:B------:R-:W-:Y:S04]  /*2080*/  STS.U16 [R3+UR20+0x208], R62 ;  /* 0x0002083e03007988 */ /* 0x000fe80008000414 */
[----:B------:R-:W-:Y:S04]  /*2090*/  STS.U16 [R3+UR20+0x2000], R24 ;  /* 0x0020001803007988 */ /* 0x000fe80008000414 */
[----:B------:R-:W-:Y:S04]  /*20a0*/  STS.U16 [R3+UR20+0x2200], R26 ;  /* 0x0022001a03007988 */ /* 0x000fe80008000414 */
[----:B------:R-:W-:Y:S04]  /*20b0*/  STS.U16 [R3+UR20+0x2008], R28 ;  /* 0x0020081c03007988 */ /* 0x000fe80008000414 */
[----:B------:R1:W-:Y:S04]  /*20c0*/  STS.U16 [R3+UR20+0x2208], R30 ;  /* 0x0022081e03007988 */ /* 0x0003e80008000414 */
[----:B------:R-:W-:Y:S04]  /*20d0*/  STS.U16 [R5+UR20], R64 ;  /* 0x0000004005007988 */ /* 0x000fe80008000414 */
[----:B------:R-:W-:Y:S01]  /*20e0*/  STS.U16 [R5+UR20+0x200], R66 ;  /* 0x0002004205007988 */ /* 0x000fe20008000414 */
[----:B-1----:R-:W-:-:S03]  /*20f0*/  LOP3.LUT R3, R3, 0x30, RZ, 0x3c, !PT ;  /* 0x0000003003037812 */ /* 0x002fc600078e3cff */
[----:B------:R-:W-:Y:S04]  /*2100*/  STS.U16 [R5+UR20+0x8], R68 ;  /* 0x0000084405007988 */ /* 0x000fe80008000414 */
[----:B------:R-:W-:Y:S04]  /*2110*/  STS.U16 [R5+UR20+0x208], R70 ;  /* 0x0002084605007988 */ /* 0x000fe80008000414 */
[----:B------:R-:W-:Y:S04]  /*2120*/  STS.U16 [R5+UR20+0x2000], R32 ;  /* 0x0020002005007988 */ /* 0x000fe80008000414 */
[----:B------:R-:W-:Y:S04]  /*2130*/  STS.U16 [R5+UR20+0x2200], R34 ;  /* 0x0022002205007988 */ /* 0x000fe80008000414 */
[----:B------:R-:W-:Y:S04]  /*2140*/  STS.U16 [R5+UR20+0x2008], R36 ;  /* 0x0020082405007988 */ /* 0x000fe80008000414 */
[----:B------:R-:W-:Y:S04]  /*2150*/  STS.U16 [R5+UR20+0x2208], R38 ;  /* 0x0022082605007988 */ /* 0x000fe80008000414 */
[----:B------:R-:W-:Y:S04]  /*2160*/  STS.U16 [R7+UR20], R72 ;  /* 0x0000004807007988 */ /* 0x000fe80008000414 */
[----:B------:R-:W-:Y:S04]  /*2170*/  STS.U16 [R7+UR20+0x200], R74 ;  /* 0x0002004a07007988 */ /* 0x000fe80008000414 */
        /* <DEDUP_REMOVED lines=13> */
[----:B------:R-:W-:Y:S01]  /*2250*/  STS.U16 [R3+UR20+0x2208], R54 ;  /* 0x0022083603007988 */ /* 0x000fe20008000414 */
[----:B------:R1:W-:Y:S06]  /*2260*/  MEMBAR.ALL.CTA ;  /* 0x0000000000007992 */ /* 0x0003ec0000008000 */
[----:B-1----:R-:W1:Y:S02]  /*2270*/  FENCE.VIEW.ASYNC.S ;  /* 0x00000000000073c6 */ /* 0x002e640000000000 */
[----:B-1----:R-:W-:Y:S06]  /*2280*/  BAR.SYNC.DEFER_BLOCKING 0x0 ;  /* 0x0000000000007b1d */ /* 0x002fec0000010000 */
[----:B------:R1:W-:Y:S01]  /*2290*/  @UP1 UTMASTG.2D [UR20], [UR6] ;  /* 0x00000014060013b5 */ /* 0x0003e20008008000 */
[----:B------:R0:W-:Y:S01]  /*22a0*/  UTMACMDFLUSH ;  /* 0x00000000000079b7 */ /* 0x0001e20000000000 */
[----:B------:R-:W-:-:S04]  /*22b0*/  DEPBAR.LE SB0, 0x0 ;  /* 0x000080000000791a */ /* 0x000fc80000000000 */
[----:B------:R-:W-:Y:S06]  /*22c0*/  BAR.SYNC.DEFER_BLOCKING 0x0 ;  /* 0x0000000000007b1d */ /* 0x000fec0000010000 */
[----:B-1----:R-:W-:Y:S05]  /*22d0*/  EXIT ;  /* 0x000000000000794d */ /* 0x002fea0003800000 */
.L_x_49:
[----:B------:R-:W1:Y:S02]  /*22e0*/  SYNCS.PHASECHK.TRANS64.TRYWAIT P0, [UR18+0x28000], R3 ;  /* 0x02800003ff0075a7 */ /* 0x000e640008000152 */
[----:B-1----:R-:W-:Y:S05]  /*22f0*/  @!P0 BRA `(.L_x_49) ;  /* 0xfffffffc00f88947 */ /* 0x002fea000383ffff */
[----:B------:R-:W-:Y:S05]  /*2300*/  BRA `(.L_x_51) ;  /* 0xfffffff400c07947 */ /* 0x000fea000383ffff */
.L_x_52:
[----:B------:R-:W-:-:S00]  /*2310*/  BRA `(.L_x_52) ;  /* 0xfffffffc00fc7947 */ /* 0x000fc0000383ffff */
[----:B------:R-:W-:-:S00]  /*2320*/  NOP ;  /* 0x0000000000007918 */ /* 0x000fc00000000000 */
        /* <DEDUP_REMOVED lines=13> */
.L_x_53:


//--------------------- .nv.shared.gluon_wgmma    --------------------------
	.section	.nv.shared.gluon_wgmma,"aw",@nobits
	.sectionflags	@""
	.align	16
	.zero		1024


//--------------------- .nv.shared.reserved.0     --------------------------
	.section	.nv.shared.reserved.0,"aw",@nobits
	.weak		__nv_reservedSMEM_offset_0_alias
	.size		__nv_reservedSMEM_offset_0_alias, 0, 0
	.other		__nv_reservedSMEM_offset_0_alias,@"STO_CUDA_RESERVED_SHARED STV_DEFAULT"
__nv_reservedSMEM_offset_0_alias:
	.zero		0


//--------------------- .nv.constant0.gluon_wgmma --------------------------
	.section	.nv.constant0.gluon_wgmma,"a",@progbits
	.sectionflags	@""
	.align	4
.nv.constant0.gluon_wgmma:
	.zero		608


//--------------------- SYMBOLS --------------------------

	.type		.nv.reservedSmem.offset0,@object
	.size		.nv.reservedSmem.offset0,0x4
